//
// Generated by NVIDIA NVVM Compiler
//
// Compiler Build ID: CL-36424714
// Cuda compilation tools, release 13.0, V13.0.88
// Based on NVVM 20.0.0
//

.version 9.0
.target sm_100
.address_size 64

	// .globl	_Z17matReverse_kernelPfS_i

.visible .entry _Z17matReverse_kernelPfS_i(
	.param .u64 .ptr .align 1 _Z17matReverse_kernelPfS_i_param_0,
	.param .u64 .ptr .align 1 _Z17matReverse_kernelPfS_i_param_1,
	.param .u32 _Z17matReverse_kernelPfS_i_param_2
)
{
	.reg .pred 	%p<44>;
	.reg .b32 	%r<93>;
	.reg .b32 	%f<198>;
	.reg .b64 	%rd<65>;

	ld.param.u64 	%rd3, [_Z17matReverse_kernelPfS_i_param_0];
	ld.param.u64 	%rd4, [_Z17matReverse_kernelPfS_i_param_1];
	ld.param.u32 	%r40, [_Z17matReverse_kernelPfS_i_param_2];
	cvta.to.global.u64 	%rd1, %rd4;
	cvta.to.global.u64 	%rd2, %rd3;
	mov.u32 	%r41, %ctaid.x;
	mov.u32 	%r42, %ntid.x;
	mov.u32 	%r43, %tid.x;
	mad.lo.s32 	%r1, %r41, %r42, %r43;
	setp.ge.s32 	%p1, %r1, %r40;
	@%p1 bra 	$L__BB0_40;
	setp.lt.s32 	%p2, %r40, 1;
	@%p2 bra 	$L__BB0_13;
	mul.lo.s32 	%r2, %r40, %r1;
	and.b32  	%r3, %r40, 7;
	setp.lt.u32 	%p3, %r40, 8;
	mov.b32 	%r81, 0;
	@%p3 bra 	$L__BB0_5;
	and.b32  	%r81, %r40, 2147483640;
	mov.b32 	%r79, 0;
$L__BB0_4:
	.pragma "nounroll";
	setp.eq.s32 	%p4, %r1, %r79;
	selp.f32 	%f3, 0f3F800000, 0f00000000, %p4;
	add.s32 	%r46, %r79, %r2;
	mul.wide.s32 	%rd5, %r46, 4;
	add.s64 	%rd6, %rd1, %rd5;
	st.global.f32 	[%rd6], %f3;
	add.s32 	%r47, %r79, 1;
	setp.eq.s32 	%p5, %r1, %r47;
	selp.f32 	%f4, 0f3F800000, 0f00000000, %p5;
	st.global.f32 	[%rd6+4], %f4;
	add.s32 	%r48, %r79, 2;
	setp.eq.s32 	%p6, %r1, %r48;
	selp.f32 	%f5, 0f3F800000, 0f00000000, %p6;
	st.global.f32 	[%rd6+8], %f5;
	add.s32 	%r49, %r79, 3;
	setp.eq.s32 	%p7, %r1, %r49;
	selp.f32 	%f6, 0f3F800000, 0f00000000, %p7;
	st.global.f32 	[%rd6+12], %f6;
	add.s32 	%r50, %r79, 4;
	setp.eq.s32 	%p8, %r1, %r50;
	selp.f32 	%f7, 0f3F800000, 0f00000000, %p8;
	st.global.f32 	[%rd6+16], %f7;
	add.s32 	%r51, %r79, 5;
	setp.eq.s32 	%p9, %r1, %r51;
	selp.f32 	%f8, 0f3F800000, 0f00000000, %p9;
	st.global.f32 	[%rd6+20], %f8;
	add.s32 	%r52, %r79, 6;
	setp.eq.s32 	%p10, %r1, %r52;
	selp.f32 	%f9, 0f3F800000, 0f00000000, %p10;
	st.global.f32 	[%rd6+24], %f9;
	add.s32 	%r53, %r79, 7;
	setp.eq.s32 	%p11, %r1, %r53;
	selp.f32 	%f10, 0f3F800000, 0f00000000, %p11;
	st.global.f32 	[%rd6+28], %f10;
	add.s32 	%r79, %r79, 8;
	setp.ne.s32 	%p12, %r79, %r81;
	@%p12 bra 	$L__BB0_4;
$L__BB0_5:
	setp.eq.s32 	%p13, %r3, 0;
	@%p13 bra 	$L__BB0_13;
	and.b32  	%r8, %r40, 3;
	setp.lt.u32 	%p14, %r3, 4;
	@%p14 bra 	$L__BB0_8;
	setp.eq.s32 	%p15, %r1, %r81;
	selp.f32 	%f11, 0f3F800000, 0f00000000, %p15;
	add.s32 	%r54, %r81, %r2;
	mul.wide.s32 	%rd7, %r54, 4;
	add.s64 	%rd8, %rd1, %rd7;
	st.global.f32 	[%rd8], %f11;
	add.s32 	%r55, %r81, 1;
	setp.eq.s32 	%p16, %r1, %r55;
	selp.f32 	%f12, 0f3F800000, 0f00000000, %p16;
	st.global.f32 	[%rd8+4], %f12;
	add.s32 	%r56, %r81, 2;
	setp.eq.s32 	%p17, %r1, %r56;
	selp.f32 	%f13, 0f3F800000, 0f00000000, %p17;
	st.global.f32 	[%rd8+8], %f13;
	add.s32 	%r57, %r81, 3;
	setp.eq.s32 	%p18, %r1, %r57;
	selp.f32 	%f14, 0f3F800000, 0f00000000, %p18;
	st.global.f32 	[%rd8+12], %f14;
	add.s32 	%r81, %r81, 4;
$L__BB0_8:
	setp.eq.s32 	%p19, %r8, 0;
	@%p19 bra 	$L__BB0_13;
	setp.eq.s32 	%p20, %r8, 1;
	@%p20 bra 	$L__BB0_11;
	setp.eq.s32 	%p21, %r1, %r81;
	selp.f32 	%f15, 0f3F800000, 0f00000000, %p21;
	add.s32 	%r58, %r81, %r2;
	mul.wide.s32 	%rd9, %r58, 4;
	add.s64 	%rd10, %rd1, %rd9;
	st.global.f32 	[%rd10], %f15;
	add.s32 	%r59, %r81, 1;
	setp.eq.s32 	%p22, %r1, %r59;
	selp.f32 	%f16, 0f3F800000, 0f00000000, %p22;
	st.global.f32 	[%rd10+4], %f16;
	add.s32 	%r81, %r81, 2;
$L__BB0_11:
	and.b32  	%r60, %r40, 1;
	setp.eq.b32 	%p23, %r60, 1;
	not.pred 	%p24, %p23;
	@%p24 bra 	$L__BB0_13;
	setp.eq.s32 	%p25, %r1, %r81;
	selp.f32 	%f17, 0f3F800000, 0f00000000, %p25;
	add.s32 	%r61, %r81, %r2;
	mul.wide.s32 	%rd11, %r61, 4;
	add.s64 	%rd12, %rd1, %rd11;
	st.global.f32 	[%rd12], %f17;
$L__BB0_13:
	setp.lt.s32 	%p26, %r40, 1;
	bar.sync 	0;
	@%p26 bra 	$L__BB0_40;
	mul.lo.s32 	%r13, %r40, %r1;
	and.b32  	%r14, %r40, 7;
	add.s32 	%r15, %r14, -1;
	and.b32  	%r16, %r40, 3;
	add.s32 	%r17, %r16, -1;
	and.b32  	%r18, %r40, 2147483640;
	and.b32  	%r19, %r40, 1;
	neg.s32 	%r20, %r18;
	mov.b32 	%r83, 0;
$L__BB0_15:
	mul.lo.s32 	%r22, %r83, %r40;
	add.s32 	%r63, %r22, %r83;
	mul.wide.u32 	%rd13, %r63, 4;
	add.s64 	%rd14, %rd2, %rd13;
	ld.global.f32 	%f1, [%rd14];
	setp.ne.s32 	%p27, %r1, %r83;
	@%p27 bra 	$L__BB0_27;
	setp.lt.u32 	%p28, %r40, 8;
	mov.b32 	%r87, 0;
	@%p28 bra 	$L__BB0_19;
	mov.u32 	%r84, %r13;
	mov.u32 	%r85, %r20;
$L__BB0_18:
	.pragma "nounroll";
	mul.wide.s32 	%rd15, %r84, 4;
	add.s64 	%rd16, %rd2, %rd15;
	add.s64 	%rd17, %rd1, %rd15;
	ld.global.f32 	%f18, [%rd16];
	div.rn.f32 	%f19, %f18, %f1;
	st.global.f32 	[%rd16], %f19;
	ld.global.f32 	%f20, [%rd17];
	div.rn.f32 	%f21, %f20, %f1;
	st.global.f32 	[%rd17], %f21;
	ld.global.f32 	%f22, [%rd16+4];
	div.rn.f32 	%f23, %f22, %f1;
	st.global.f32 	[%rd16+4], %f23;
	ld.global.f32 	%f24, [%rd17+4];
	div.rn.f32 	%f25, %f24, %f1;
	st.global.f32 	[%rd17+4], %f25;
	ld.global.f32 	%f26, [%rd16+8];
	div.rn.f32 	%f27, %f26, %f1;
	st.global.f32 	[%rd16+8], %f27;
	ld.global.f32 	%f28, [%rd17+8];
	div.rn.f32 	%f29, %f28, %f1;
	st.global.f32 	[%rd17+8], %f29;
	ld.global.f32 	%f30, [%rd16+12];
	div.rn.f32 	%f31, %f30, %f1;
	st.global.f32 	[%rd16+12], %f31;
	ld.global.f32 	%f32, [%rd17+12];
	div.rn.f32 	%f33, %f32, %f1;
	st.global.f32 	[%rd17+12], %f33;
	ld.global.f32 	%f34, [%rd16+16];
	div.rn.f32 	%f35, %f34, %f1;
	st.global.f32 	[%rd16+16], %f35;
	ld.global.f32 	%f36, [%rd17+16];
	div.rn.f32 	%f37, %f36, %f1;
	st.global.f32 	[%rd17+16], %f37;
	ld.global.f32 	%f38, [%rd16+20];
	div.rn.f32 	%f39, %f38, %f1;
	st.global.f32 	[%rd16+20], %f39;
	ld.global.f32 	%f40, [%rd17+20];
	div.rn.f32 	%f41, %f40, %f1;
	st.global.f32 	[%rd17+20], %f41;
	ld.global.f32 	%f42, [%rd16+24];
	div.rn.f32 	%f43, %f42, %f1;
	st.global.f32 	[%rd16+24], %f43;
	ld.global.f32 	%f44, [%rd17+24];
	div.rn.f32 	%f45, %f44, %f1;
	st.global.f32 	[%rd17+24], %f45;
	ld.global.f32 	%f46, [%rd16+28];
	div.rn.f32 	%f47, %f46, %f1;
	st.global.f32 	[%rd16+28], %f47;
	ld.global.f32 	%f48, [%rd17+28];
	div.rn.f32 	%f49, %f48, %f1;
	st.global.f32 	[%rd17+28], %f49;
	add.s32 	%r85, %r85, 8;
	add.s32 	%r84, %r84, 8;
	setp.ne.s32 	%p29, %r85, 0;
	mov.u32 	%r87, %r18;
	@%p29 bra 	$L__BB0_18;
$L__BB0_19:
	setp.eq.s32 	%p30, %r14, 0;
	@%p30 bra 	$L__BB0_27;
	setp.lt.u32 	%p31, %r15, 3;
	@%p31 bra 	$L__BB0_22;
	add.s32 	%r65, %r87, %r13;
	mul.wide.s32 	%rd18, %r65, 4;
	add.s64 	%rd19, %rd2, %rd18;
	ld.global.f32 	%f50, [%rd19];
	div.rn.f32 	%f51, %f50, %f1;
	st.global.f32 	[%rd19], %f51;
	add.s64 	%rd20, %rd1, %rd18;
	ld.global.f32 	%f52, [%rd20];
	div.rn.f32 	%f53, %f52, %f1;
	st.global.f32 	[%rd20], %f53;
	ld.global.f32 	%f54, [%rd19+4];
	div.rn.f32 	%f55, %f54, %f1;
	st.global.f32 	[%rd19+4], %f55;
	ld.global.f32 	%f56, [%rd20+4];
	div.rn.f32 	%f57, %f56, %f1;
	st.global.f32 	[%rd20+4], %f57;
	ld.global.f32 	%f58, [%rd19+8];
	div.rn.f32 	%f59, %f58, %f1;
	st.global.f32 	[%rd19+8], %f59;
	ld.global.f32 	%f60, [%rd20+8];
	div.rn.f32 	%f61, %f60, %f1;
	st.global.f32 	[%rd20+8], %f61;
	ld.global.f32 	%f62, [%rd19+12];
	div.rn.f32 	%f63, %f62, %f1;
	st.global.f32 	[%rd19+12], %f63;
	ld.global.f32 	%f64, [%rd20+12];
	div.rn.f32 	%f65, %f64, %f1;
	st.global.f32 	[%rd20+12], %f65;
	add.s32 	%r87, %r87, 4;
$L__BB0_22:
	setp.eq.s32 	%p32, %r16, 0;
	@%p32 bra 	$L__BB0_27;
	setp.eq.s32 	%p33, %r17, 0;
	@%p33 bra 	$L__BB0_25;
	add.s32 	%r66, %r87, %r13;
	mul.wide.s32 	%rd21, %r66, 4;
	add.s64 	%rd22, %rd2, %rd21;
	ld.global.f32 	%f66, [%rd22];
	div.rn.f32 	%f67, %f66, %f1;
	st.global.f32 	[%rd22], %f67;
	add.s64 	%rd23, %rd1, %rd21;
	ld.global.f32 	%f68, [%rd23];
	div.rn.f32 	%f69, %f68, %f1;
	st.global.f32 	[%rd23], %f69;
	ld.global.f32 	%f70, [%rd22+4];
	div.rn.f32 	%f71, %f70, %f1;
	st.global.f32 	[%rd22+4], %f71;
	ld.global.f32 	%f72, [%rd23+4];
	div.rn.f32 	%f73, %f72, %f1;
	st.global.f32 	[%rd23+4], %f73;
	add.s32 	%r87, %r87, 2;
$L__BB0_25:
	setp.eq.s32 	%p34, %r19, 0;
	@%p34 bra 	$L__BB0_27;
	add.s32 	%r67, %r87, %r13;
	mul.wide.s32 	%rd24, %r67, 4;
	add.s64 	%rd25, %rd2, %rd24;
	ld.global.f32 	%f74, [%rd25];
	div.rn.f32 	%f75, %f74, %f1;
	st.global.f32 	[%rd25], %f75;
	add.s64 	%rd26, %rd1, %rd24;
	ld.global.f32 	%f76, [%rd26];
	div.rn.f32 	%f77, %f76, %f1;
	st.global.f32 	[%rd26], %f77;
$L__BB0_27:
	setp.eq.s32 	%p35, %r1, %r83;
	bar.sync 	0;
	@%p35 bra 	$L__BB0_39;
	setp.lt.u32 	%p36, %r40, 8;
	add.s32 	%r69, %r83, %r13;
	mul.wide.s32 	%rd27, %r69, 4;
	add.s64 	%rd28, %rd2, %rd27;
	ld.global.f32 	%f2, [%rd28];
	mov.b32 	%r91, 0;
	@%p36 bra 	$L__BB0_31;
	mov.b32 	%r89, 0;
$L__BB0_30:
	.pragma "nounroll";
	add.s32 	%r71, %r89, %r22;
	mul.wide.u32 	%rd29, %r71, 4;
	add.s64 	%rd30, %rd2, %rd29;
	ld.global.f32 	%f78, [%rd30];
	mul.f32 	%f79, %f2, %f78;
	add.s32 	%r72, %r89, %r13;
	mul.wide.s32 	%rd31, %r72, 4;
	add.s64 	%rd32, %rd2, %rd31;
	ld.global.f32 	%f80, [%rd32];
	sub.f32 	%f81, %f80, %f79;
	st.global.f32 	[%rd32], %f81;
	add.s64 	%rd33, %rd1, %rd29;
	ld.global.f32 	%f82, [%rd33];
	mul.f32 	%f83, %f2, %f82;
	add.s64 	%rd34, %rd1, %rd31;
	ld.global.f32 	%f84, [%rd34];
	sub.f32 	%f85, %f84, %f83;
	st.global.f32 	[%rd34], %f85;
	ld.global.f32 	%f86, [%rd30+4];
	mul.f32 	%f87, %f2, %f86;
	ld.global.f32 	%f88, [%rd32+4];
	sub.f32 	%f89, %f88, %f87;
	st.global.f32 	[%rd32+4], %f89;
	ld.global.f32 	%f90, [%rd33+4];
	mul.f32 	%f91, %f2, %f90;
	ld.global.f32 	%f92, [%rd34+4];
	sub.f32 	%f93, %f92, %f91;
	st.global.f32 	[%rd34+4], %f93;
	ld.global.f32 	%f94, [%rd30+8];
	mul.f32 	%f95, %f2, %f94;
	ld.global.f32 	%f96, [%rd32+8];
	sub.f32 	%f97, %f96, %f95;
	st.global.f32 	[%rd32+8], %f97;
	ld.global.f32 	%f98, [%rd33+8];
	mul.f32 	%f99, %f2, %f98;
	ld.global.f32 	%f100, [%rd34+8];
	sub.f32 	%f101, %f100, %f99;
	st.global.f32 	[%rd34+8], %f101;
	ld.global.f32 	%f102, [%rd30+12];
	mul.f32 	%f103, %f2, %f102;
	ld.global.f32 	%f104, [%rd32+12];
	sub.f32 	%f105, %f104, %f103;
	st.global.f32 	[%rd32+12], %f105;
	ld.global.f32 	%f106, [%rd33+12];
	mul.f32 	%f107, %f2, %f106;
	ld.global.f32 	%f108, [%rd34+12];
	sub.f32 	%f109, %f108, %f107;
	st.global.f32 	[%rd34+12], %f109;
	ld.global.f32 	%f110, [%rd30+16];
	mul.f32 	%f111, %f2, %f110;
	ld.global.f32 	%f112, [%rd32+16];
	sub.f32 	%f113, %f112, %f111;
	st.global.f32 	[%rd32+16], %f113;
	ld.global.f32 	%f114, [%rd33+16];
	mul.f32 	%f115, %f2, %f114;
	ld.global.f32 	%f116, [%rd34+16];
	sub.f32 	%f117, %f116, %f115;
	st.global.f32 	[%rd34+16], %f117;
	ld.global.f32 	%f118, [%rd30+20];
	mul.f32 	%f119, %f2, %f118;
	ld.global.f32 	%f120, [%rd32+20];
	sub.f32 	%f121, %f120, %f119;
	st.global.f32 	[%rd32+20], %f121;
	ld.global.f32 	%f122, [%rd33+20];
	mul.f32 	%f123, %f2, %f122;
	ld.global.f32 	%f124, [%rd34+20];
	sub.f32 	%f125, %f124, %f123;
	st.global.f32 	[%rd34+20], %f125;
	ld.global.f32 	%f126, [%rd30+24];
	mul.f32 	%f127, %f2, %f126;
	ld.global.f32 	%f128, [%rd32+24];
	sub.f32 	%f129, %f128, %f127;
	st.global.f32 	[%rd32+24], %f129;
	ld.global.f32 	%f130, [%rd33+24];
	mul.f32 	%f131, %f2, %f130;
	ld.global.f32 	%f132, [%rd34+24];
	sub.f32 	%f133, %f132, %f131;
	st.global.f32 	[%rd34+24], %f133;
	ld.global.f32 	%f134, [%rd30+28];
	mul.f32 	%f135, %f2, %f134;
	ld.global.f32 	%f136, [%rd32+28];
	sub.f32 	%f137, %f136, %f135;
	st.global.f32 	[%rd32+28], %f137;
	ld.global.f32 	%f138, [%rd33+28];
	mul.f32 	%f139, %f2, %f138;
	ld.global.f32 	%f140, [%rd34+28];
	sub.f32 	%f141, %f140, %f139;
	st.global.f32 	[%rd34+28], %f141;
	add.s32 	%r89, %r89, 8;
	setp.ne.s32 	%p37, %r89, %r18;
	mov.u32 	%r91, %r18;
	@%p37 bra 	$L__BB0_30;
$L__BB0_31:
	setp.eq.s32 	%p38, %r14, 0;
	@%p38 bra 	$L__BB0_39;
	setp.lt.u32 	%p39, %r15, 3;
	@%p39 bra 	$L__BB0_34;
	add.s32 	%r73, %r91, %r22;
	mul.wide.u32 	%rd35, %r73, 4;
	add.s64 	%rd36, %rd2, %rd35;
	ld.global.f32 	%f142, [%rd36];
	mul.f32 	%f143, %f2, %f142;
	add.s32 	%r74, %r91, %r13;
	mul.wide.s32 	%rd37, %r74, 4;
	add.s64 	%rd38, %rd2, %rd37;
	ld.global.f32 	%f144, [%rd38];
	sub.f32 	%f145, %f144, %f143;
	st.global.f32 	[%rd38], %f145;
	add.s64 	%rd39, %rd1, %rd35;
	ld.global.f32 	%f146, [%rd39];
	mul.f32 	%f147, %f2, %f146;
	add.s64 	%rd40, %rd1, %rd37;
	ld.global.f32 	%f148, [%rd40];
	sub.f32 	%f149, %f148, %f147;
	st.global.f32 	[%rd40], %f149;
	cvt.u64.u32 	%rd41, %r22;
	cvt.u64.u32 	%rd42, %r91;
	add.s64 	%rd43, %rd42, %rd41;
	shl.b64 	%rd44, %rd43, 2;
	add.s64 	%rd45, %rd2, %rd44;
	ld.global.f32 	%f150, [%rd45+4];
	mul.f32 	%f151, %f2, %f150;
	ld.global.f32 	%f152, [%rd38+4];
	sub.f32 	%f153, %f152, %f151;
	st.global.f32 	[%rd38+4], %f153;
	add.s64 	%rd46, %rd1, %rd44;
	ld.global.f32 	%f154, [%rd46+4];
	mul.f32 	%f155, %f2, %f154;
	ld.global.f32 	%f156, [%rd40+4];
	sub.f32 	%f157, %f156, %f155;
	st.global.f32 	[%rd40+4], %f157;
	ld.global.f32 	%f158, [%rd45+8];
	mul.f32 	%f159, %f2, %f158;
	ld.global.f32 	%f160, [%rd38+8];
	sub.f32 	%f161, %f160, %f159;
	st.global.f32 	[%rd38+8], %f161;
	ld.global.f32 	%f162, [%rd46+8];
	mul.f32 	%f163, %f2, %f162;
	ld.global.f32 	%f164, [%rd40+8];
	sub.f32 	%f165, %f164, %f163;
	st.global.f32 	[%rd40+8], %f165;
	ld.global.f32 	%f166, [%rd45+12];
	mul.f32 	%f167, %f2, %f166;
	ld.global.f32 	%f168, [%rd38+12];
	sub.f32 	%f169, %f168, %f167;
	st.global.f32 	[%rd38+12], %f169;
	ld.global.f32 	%f170, [%rd46+12];
	mul.f32 	%f171, %f2, %f170;
	ld.global.f32 	%f172, [%rd40+12];
	sub.f32 	%f173, %f172, %f171;
	st.global.f32 	[%rd40+12], %f173;
	add.s32 	%r91, %r91, 4;
$L__BB0_34:
	setp.eq.s32 	%p40, %r16, 0;
	@%p40 bra 	$L__BB0_39;
	setp.eq.s32 	%p41, %r17, 0;
	@%p41 bra 	$L__BB0_37;
	add.s32 	%r75, %r91, %r22;
	mul.wide.u32 	%rd47, %r75, 4;
	add.s64 	%rd48, %rd2, %rd47;
	ld.global.f32 	%f174, [%rd48];
	mul.f32 	%f175, %f2, %f174;
	add.s32 	%r76, %r91, %r13;
	mul.wide.s32 	%rd49, %r76, 4;
	add.s64 	%rd50, %rd2, %rd49;
	ld.global.f32 	%f176, [%rd50];
	sub.f32 	%f177, %f176, %f175;
	st.global.f32 	[%rd50], %f177;
	add.s64 	%rd51, %rd1, %rd47;
	ld.global.f32 	%f178, [%rd51];
	mul.f32 	%f179, %f2, %f178;
	add.s64 	%rd52, %rd1, %rd49;
	ld.global.f32 	%f180, [%rd52];
	sub.f32 	%f181, %f180, %f179;
	st.global.f32 	[%rd52], %f181;
	cvt.u64.u32 	%rd53, %r22;
	cvt.u64.u32 	%rd54, %r91;
	add.s64 	%rd55, %rd54, %rd53;
	shl.b64 	%rd56, %rd55, 2;
	add.s64 	%rd57, %rd2, %rd56;
	ld.global.f32 	%f182, [%rd57+4];
	mul.f32 	%f183, %f2, %f182;
	ld.global.f32 	%f184, [%rd50+4];
	sub.f32 	%f185, %f184, %f183;
	st.global.f32 	[%rd50+4], %f185;
	add.s64 	%rd58, %rd1, %rd56;
	ld.global.f32 	%f186, [%rd58+4];
	mul.f32 	%f187, %f2, %f186;
	ld.global.f32 	%f188, [%rd52+4];
	sub.f32 	%f189, %f188, %f187;
	st.global.f32 	[%rd52+4], %f189;
	add.s32 	%r91, %r91, 2;
$L__BB0_37:
	setp.eq.s32 	%p42, %r19, 0;
	@%p42 bra 	$L__BB0_39;
	add.s32 	%r77, %r91, %r22;
	mul.wide.u32 	%rd59, %r77, 4;
	add.s64 	%rd60, %rd2, %rd59;
	ld.global.f32 	%f190, [%rd60];
	mul.f32 	%f191, %f2, %f190;
	add.s32 	%r78, %r91, %r13;
	mul.wide.s32 	%rd61, %r78, 4;
	add.s64 	%rd62, %rd2, %rd61;
	ld.global.f32 	%f192, [%rd62];
	sub.f32 	%f193, %f192, %f191;
	st.global.f32 	[%rd62], %f193;
	add.s64 	%rd63, %rd1, %rd59;
	ld.global.f32 	%f194, [%rd63];
	mul.f32 	%f195, %f2, %f194;
	add.s64 	%rd64, %rd1, %rd61;
	ld.global.f32 	%f196, [%rd64];
	sub.f32 	%f197, %f196, %f195;
	st.global.f32 	[%rd64], %f197;
$L__BB0_39:
	bar.sync 	0;
	add.s32 	%r83, %r83, 1;
	setp.ne.s32 	%p43, %r83, %r40;
	@%p43 bra 	$L__BB0_15;
$L__BB0_40:
	ret;

}


// ===== COMPILED SASS (sm_100) =====

	.target	sm_100

	.elftype	@"ET_EXEC"


//--------------------- .note.nv.tkinfo           --------------------------
	.section	.note.nv.tkinfo,"",@"SHT_NOTE"
	.sectionflags	@"SHF_NOTE_NV_TKINFO"
	.tkinfo
        /*0018*/ 	.word	0x00000002
        /*0030*/ 	.string	""
        /*0030*/ 	.string	"ptxas"
        /*0030*/ 	.string	"Cuda compilation tools, release 13.0, V13.0.88"
        /*0030*/ 	.string	"Build cuda_13.0.r13.0/compiler.36424714_0"
        /*0030*/ 	.string	"-arch sm_100 -m 64 "



//--------------------- .note.nv.cuinfo           --------------------------
	.section	.note.nv.cuinfo,"",@"SHT_NOTE"
	.sectionflags	@"SHF_NOTE_NV_CUINFO"
        /*0018*/ 	.short	0x0002
        /*001a*/ 	.short	0x0064
        /*001c*/ 	.short	0x0082
	.zero		2


//--------------------- .nv.info                  --------------------------
	.section	.nv.info,"",@"SHT_CUDA_INFO"
	.align	4


	//----- nvinfo : EIATTR_REGCOUNT
	.align		4
        /*0000*/ 	.byte	0x04, 0x2f
        /*0002*/ 	.short	(.L_1 - .L_0)
	.align		4
.L_0:
        /*0004*/ 	.word	index@(_Z17matReverse_kernelPfS_i)
        /*0008*/ 	.word	0x00000022


	//----- nvinfo : EIATTR_FRAME_SIZE
	.align		4
.L_1:
        /*000c*/ 	.byte	0x04, 0x11
        /*000e*/ 	.short	(.L_3 - .L_2)
	.align		4
.L_2:
        /*0010*/ 	.word	index@($__internal_0_$__cuda_sm3x_div_rn_noftz_f32_slowpath)
        /*0014*/ 	.word	0x00000000


	//----- nvinfo : EIATTR_FRAME_SIZE
	.align		4
.L_3:
        /*0018*/ 	.byte	0x04, 0x11
        /*001a*/ 	.short	(.L_5 - .L_4)
	.align		4
.L_4:
        /*001c*/ 	.word	index@(_Z17matReverse_kernelPfS_i)
        /*0020*/ 	.word	0x00000000


	//----- nvinfo : EIATTR_MIN_STACK_SIZE
	.align		4
.L_5:
        /*0024*/ 	.byte	0x04, 0x12
        /*0026*/ 	.short	(.L_7 - .L_6)
	.align		4
.L_6:
        /*0028*/ 	.word	index@(_Z17matReverse_kernelPfS_i)
        /*002c*/ 	.word	0x00000000
.L_7:


//--------------------- .nv.compat                --------------------------
	.section	.nv.compat,"",@"SHT_CUDA_COMPAT_INFO"
	.align	4
        /*0000*/ 	.byte	0x02, 0x09, 0x00, 0x00, 0x02, 0x02, 0x01, 0x00, 0x02, 0x05, 0x05, 0x00, 0x03, 0x07, 0x01, 0x01
        /*0010*/ 	.byte	0x02, 0x03, 0x00, 0x00, 0x02, 0x06, 0x01, 0x00, 0x04, 0x0b, 0x08, 0x00, 0x01, 0x00, 0x00, 0x00
        /*0020*/ 	.byte	0x00, 0x00, 0x00, 0x00


//--------------------- .nv.info._Z17matReverse_kernelPfS_i --------------------------
	.section	.nv.info._Z17matReverse_kernelPfS_i,"",@"SHT_CUDA_INFO"
	.sectionflags	@""
	.align	4


	//----- nvinfo : EIATTR_CUDA_API_VERSION
	.align		4
        /*0000*/ 	.byte	0x04, 0x37
        /*0002*/ 	.short	(.L_9 - .L_8)
.L_8:
        /*0004*/ 	.word	0x00000082


	//----- nvinfo : EIATTR_KPARAM_INFO
	.align		4
.L_9:
        /*0008*/ 	.byte	0x04, 0x17
        /*000a*/ 	.short	(.L_11 - .L_10)
.L_10:
        /*000c*/ 	.word	0x00000000
        /*0010*/ 	.short	0x0002
        /*0012*/ 	.short	0x0010
        /*0014*/ 	.byte	0x00, 0xf0, 0x11, 0x00


	//----- nvinfo : EIATTR_KPARAM_INFO
	.align		4
.L_11:
        /*0018*/ 	.byte	0x04, 0x17
        /*001a*/ 	.short	(.L_13 - .L_12)
.L_12:
        /*001c*/ 	.word	0x00000000
        /*0020*/ 	.short	0x0001
        /*0022*/ 	.short	0x0008
        /*0024*/ 	.byte	0x00, 0xf5, 0x21, 0x00


	//----- nvinfo : EIATTR_KPARAM_INFO
	.align		4
.L_13:
        /*0028*/ 	.byte	0x04, 0x17
        /*002a*/ 	.short	(.L_15 - .L_14)
.L_14:
        /*002c*/ 	.word	0x00000000
        /*0030*/ 	.short	0x0000
        /*0032*/ 	.short	0x0000
        /*0034*/ 	.byte	0x00, 0xf5, 0x21, 0x00


	//----- nvinfo : EIATTR_SPARSE_MMA_MASK
	.align		4
.L_15:
        /*0038*/ 	.byte	0x03, 0x50
        /*003a*/ 	.short	0x0000


	//----- nvinfo : EIATTR_MAXREG_COUNT
	.align		4
        /*003c*/ 	.byte	0x03, 0x1b
        /*003e*/ 	.short	0x00ff


	//----- nvinfo : EIATTR_NUM_BARRIERS
	.align		4
        /*0040*/ 	.byte	0x02, 0x4c
        /*0042*/ 	.byte	0x01
	.zero		1


	//----- nvinfo : EIATTR_MERCURY_ISA_VERSION
	.align		4
        /*0044*/ 	.byte	0x03, 0x5f
        /*0046*/ 	.short	0x0101


	//----- nvinfo : EIATTR_VRC_CTA_INIT_COUNT
	.align		4
        /*0048*/ 	.byte	0x02, 0x4a
	.zero		1
	.zero		1


	//----- nvinfo : EIATTR_EXIT_INSTR_OFFSETS
	.align		4
        /*004c*/ 	.byte	0x04, 0x1c
        /*004e*/ 	.short	(.L_17 - .L_16)


	//   ....[0]....
.L_16:
        /*0050*/ 	.word	0x00000070


	//   ....[1]....
        /*0054*/ 	.word	0x00000660


	//   ....[2]....
        /*0058*/ 	.word	0x00003470


	//----- nvinfo : EIATTR_CRS_STACK_SIZE
	.align		4
.L_17:
        /*005c*/ 	.byte	0x04, 0x1e
        /*005e*/ 	.short	(.L_19 - .L_18)
.L_18:
        /*0060*/ 	.word	0x00000000


	//----- nvinfo : EIATTR_CBANK_PARAM_SIZE
	.align		4
.L_19:
        /*0064*/ 	.byte	0x03, 0x19
        /*0066*/ 	.short	0x0014


	//----- nvinfo : EIATTR_PARAM_CBANK
	.align		4
        /*0068*/ 	.byte	0x04, 0x0a
        /*006a*/ 	.short	(.L_21 - .L_20)
	.align		4
.L_20:
        /*006c*/ 	.word	index@(.nv.constant0._Z17matReverse_kernelPfS_i)
        /*0070*/ 	.short	0x0380
        /*0072*/ 	.short	0x0014


	//----- nvinfo : EIATTR_SW_WAR
	.align		4
.L_21:
        /*0074*/ 	.byte	0x04, 0x36
        /*0076*/ 	.short	(.L_23 - .L_22)
.L_22:
        /*0078*/ 	.word	0x00000008
.L_23:


//--------------------- .nv.callgraph             --------------------------
	.section	.nv.callgraph,"",@"SHT_CUDA_CALLGRAPH"
	.align	4
	.sectionentsize	8
	.align		4
        /*0000*/ 	.word	0x00000000
	.align		4
        /*0004*/ 	.word	0xffffffff
	.align		4
        /*0008*/ 	.word	0x00000000
	.align		4
        /*000c*/ 	.word	0xfffffffe
	.align		4
        /*0010*/ 	.word	0x00000000
	.align		4
        /*0014*/ 	.word	0xfffffffd
	.align		4
        /*0018*/ 	.word	0x00000000
	.align		4
        /*001c*/ 	.word	0xfffffffc


//--------------------- .text._Z17matReverse_kernelPfS_i --------------------------
	.section	.text._Z17matReverse_kernelPfS_i,"ax",@progbits
	.align	128
        .global         _Z17matReverse_kernelPfS_i
        .type           _Z17matReverse_kernelPfS_i,@function
        .size           _Z17matReverse_kernelPfS_i,(.L_x_90 - _Z17matReverse_kernelPfS_i)
        .other          _Z17matReverse_kernelPfS_i,@"STO_CUDA_ENTRY STV_DEFAULT"
_Z17matReverse_kernelPfS_i:
.text._Z17matReverse_kernelPfS_i:
[----:B------:R-:W-:Y:S01]  /*0000*/  LDC R1, c[0x0][0x37c] ;  /* 0x0000df00ff017b82 */ /* 0x000fe20000000800 */
[----:B------:R-:W0:Y:S07]  /*0010*/  S2R R3, SR_TID.X ;  /* 0x0000000000037919 */ /* 0x000e2e0000002100 */
[----:B------:R-:W0:Y:S08]  /*0020*/  S2UR UR4, SR_CTAID.X ;  /* 0x00000000000479c3 */ /* 0x000e300000002500 */
[----:B------:R-:W0:Y:S08]  /*0030*/  LDC R12, c[0x0][0x360] ;  /* 0x0000d800ff0c7b82 */ /* 0x000e300000000800 */
[----:B------:R-:W1:Y:S01]  /*0040*/  LDC R7, c[0x0][0x390] ;  /* 0x0000e400ff077b82 */ /* 0x000e620000000800 */
[----:B0-----:R-:W-:-:S05]  /*0050*/  IMAD R12, R12, UR4, R3 ;  /* 0x000000040c0c7c24 */ /* 0x001fca000f8e0203 */
[----:B-1----:R-:W-:-:S13]  /*0060*/  ISETP.GE.AND P0, PT, R12, R7, PT ;  /* 0x000000070c00720c */ /* 0x002fda0003f06270 */
[----:B------:R-:W-:Y:S05]  /*0070*/  @P0 EXIT ;  /* 0x000000000000094d */ /* 0x000fea0003800000 */
[----:B------:R-:W-:Y:S01]  /*0080*/  ISETP.GE.AND P0, PT, R7, 0x1, PT ;  /* 0x000000010700780c */ /* 0x000fe20003f06270 */
[----:B------:R-:W0:-:S12]  /*0090*/  LDCU.64 UR10, c[0x0][0x358] ;  /* 0x00006b00ff0a77ac */ /* 0x000e180008000a00 */
[----:B------:R-:W-:Y:S05]  /*00a0*/  @!P0 BRA `(.L_x_0) ;  /* 0x0000000400688947 */ /* 0x000fea0003800000 */
[C---:B------:R-:W-:Y:S01]  /*00b0*/  ISETP.GE.U32.AND P2, PT, R7.reuse, 0x8, PT ;  /* 0x000000080700780c */ /* 0x040fe20003f46070 */
[----:B------:R-:W-:Y:S01]  /*00c0*/  HFMA2 R3, -RZ, RZ, 0, 0 ;  /* 0x00000000ff037431 */ /* 0x000fe200000001ff */
[----:B------:R-:W-:-:S04]  /*00d0*/  LOP3.LUT R0, R7, 0x7, RZ, 0xc0, !PT ;  /* 0x0000000707007812 */ /* 0x000fc800078ec0ff */
[----:B------:R-:W-:-:S07]  /*00e0*/  ISETP.NE.AND P1, PT, R0, RZ, PT ;  /* 0x000000ff0000720c */ /* 0x000fce0003f25270 */
[----:B------:R-:W-:Y:S06]  /*00f0*/  @!P2 BRA `(.L_x_1) ;  /* 0x00000000009ca947 */ /* 0x000fec0003800000 */
[----:B------:R-:W1:Y:S01]  /*0100*/  LDC.64 R8, c[0x0][0x388] ;  /* 0x0000e200ff087b82 */ /* 0x000e620000000a00 */
[----:B------:R-:W-:Y:S01]  /*0110*/  LOP3.LUT R3, R7, 0x7ffffff8, RZ, 0xc0, !PT ;  /* 0x7ffffff807037812 */ /* 0x000fe200078ec0ff */
[----:B------:R-:W-:-:S06]  /*0120*/  UMOV UR4, URZ ;  /* 0x000000ff00047c82 */ /* 0x000fcc0008000000 */
.L_x_2:
[----:B------:R-:W-:Y:S02]  /*0130*/  UIADD3 UR5, UPT, UPT, UR4, 0x1, URZ ;  /* 0x0000000104057890 */ /* 0x000fe4000fffe0ff */
[C---:B------:R-:W-:Y:S01]  /*0140*/  ISETP.NE.AND P2, PT, R12.reuse, UR4, PT ;  /* 0x000000040c007c0c */ /* 0x040fe2000bf45270 */
[----:B------:R-:W-:Y:S02]  /*0150*/  UIADD3 UR6, UPT, UPT, UR4, 0x2, URZ ;  /* 0x0000000204067890 */ /* 0x000fe4000fffe0ff */
[C---:B--2---:R-:W-:Y:S01]  /*0160*/  IMAD R5, R12.reuse, R7, UR4 ;  /* 0x000000040c057e24 */ /* 0x044fe2000f8e0207 */
[----:B------:R-:W-:Y:S01]  /*0170*/  UIADD3 UR7, UPT, UPT, UR4, 0x3, URZ ;  /* 0x0000000304077890 */ /* 0x000fe2000fffe0ff */
[----:B------:R-:W-:Y:S01]  /*0180*/  FSEL R11, RZ, 1, P2 ;  /* 0x3f800000ff0b7808 */ /* 0x000fe20001000000 */
[----:B------:R-:W-:Y:S01]  /*0190*/  UIADD3 UR8, UPT, UPT, UR4, 0x6, URZ ;  /* 0x0000000604087890 */ /* 0x000fe2000fffe0ff */
[C---:B------:R-:W-:Y:S01]  /*01a0*/  ISETP.NE.AND P3, PT, R12.reuse, UR5, PT ;  /* 0x000000050c007c0c */ /* 0x040fe2000bf65270 */
[----:B------:R-:W-:Y:S01]  /*01b0*/  UIADD3 UR5, UPT, UPT, UR4, 0x4, URZ ;  /* 0x0000000404057890 */ /* 0x000fe2000fffe0ff */
[C---:B------:R-:W-:Y:S01]  /*01c0*/  ISETP.NE.AND P4, PT, R12.reuse, UR6, PT ;  /* 0x000000060c007c0c */ /* 0x040fe2000bf85270 */
[----:B------:R-:W-:Y:S01]  /*01d0*/  UIADD3 UR6, UPT, UPT, UR4, 0x5, URZ ;  /* 0x0000000504067890 */ /* 0x000fe2000fffe0ff */
[----:B-1----:R-:W-:Y:S01]  /*01e0*/  IMAD.WIDE R4, R5, 0x4, R8 ;  /* 0x0000000405047825 */ /* 0x002fe200078e0208 */
[----:B------:R-:W-:Y:S01]  /*01f0*/  UIADD3 UR9, UPT, UPT, UR4, 0x7, URZ ;  /* 0x0000000704097890 */ /* 0x000fe2000fffe0ff */
[----:B------:R-:W-:Y:S01]  /*0200*/  FSEL R13, RZ, 1, P3 ;  /* 0x3f800000ff0d7808 */ /* 0x000fe20001800000 */
[----:B------:R-:W-:Y:S01]  /*0210*/  UIADD3 UR4, UPT, UPT, UR4, 0x8, URZ ;  /* 0x0000000804047890 */ /* 0x000fe2000fffe0ff */
[----:B------:R-:W-:Y:S01]  /*0220*/  FSEL R15, RZ, 1, P4 ;  /* 0x3f800000ff0f7808 */ /* 0x000fe20002000000 */
[----:B0-----:R0:W-:Y:S01]  /*0230*/  STG.E desc[UR10][R4.64], R11 ;  /* 0x0000000b04007986 */ /* 0x0011e2000c10190a */
[----:B------:R-:W-:-:S02]  /*0240*/  ISETP.NE.AND P2, PT, R12, UR7, PT ;  /* 0x000000070c007c0c */ /* 0x000fc4000bf45270 */
[C---:B------:R-:W-:Y:S01]  /*0250*/  ISETP.NE.AND P3, PT, R12.reuse, UR5, PT ;  /* 0x000000050c007c0c */ /* 0x040fe2000bf65270 */
[----:B------:R1:W-:Y:S01]  /*0260*/  STG.E desc[UR10][R4.64+0x4], R13 ;  /* 0x0000040d04007986 */ /* 0x0003e2000c10190a */
[C---:B------:R-:W-:Y:S02]  /*0270*/  ISETP.NE.AND P4, PT, R12.reuse, UR6, PT ;  /* 0x000000060c007c0c */ /* 0x040fe4000bf85270 */
[C---:B------:R-:W-:Y:S01]  /*0280*/  ISETP.NE.AND P5, PT, R12.reuse, UR8, PT ;  /* 0x000000080c007c0c */ /* 0x040fe2000bfa5270 */
[----:B------:R2:W-:Y:S01]  /*0290*/  STG.E desc[UR10][R4.64+0x8], R15 ;  /* 0x0000080f04007986 */ /* 0x0005e2000c10190a */
[----:B------:R-:W-:Y:S02]  /*02a0*/  ISETP.NE.AND P6, PT, R12, UR9, PT ;  /* 0x000000090c007c0c */ /* 0x000fe4000bfc5270 */
[----:B------:R-:W-:Y:S02]  /*02b0*/  FSEL R17, RZ, 1, P2 ;  /* 0x3f800000ff117808 */ /* 0x000fe40001000000 */
[----:B0-----:R-:W-:-:S02]  /*02c0*/  FSEL R11, RZ, 1, P3 ;  /* 0x3f800000ff0b7808 */ /* 0x001fc40001800000 */
[----:B------:R-:W-:Y:S01]  /*02d0*/  FSEL R19, RZ, 1, P4 ;  /* 0x3f800000ff137808 */ /* 0x000fe20002000000 */
[----:B------:R2:W-:Y:S01]  /*02e0*/  STG.E desc[UR10][R4.64+0xc], R17 ;  /* 0x00000c1104007986 */ /* 0x0005e2000c10190a */
[----:B-1----:R-:W-:Y:S02]  /*02f0*/  FSEL R13, RZ, 1, P5 ;  /* 0x3f800000ff0d7808 */ /* 0x002fe40002800000 */
[----:B------:R-:W-:Y:S01]  /*0300*/  FSEL R21, RZ, 1, P6 ;  /* 0x3f800000ff157808 */ /* 0x000fe20003000000 */
[----:B------:R2:W-:Y:S01]  /*0310*/  STG.E desc[UR10][R4.64+0x10], R11 ;  /* 0x0000100b04007986 */ /* 0x0005e2000c10190a */
[----:B------:R-:W-:-:S03]  /*0320*/  ISETP.NE.AND P2, PT, R3, UR4, PT ;  /* 0x0000000403007c0c */ /* 0x000fc6000bf45270 */
[----:B------:R2:W-:Y:S04]  /*0330*/  STG.E desc[UR10][R4.64+0x14], R19 ;  /* 0x0000141304007986 */ /* 0x0005e8000c10190a */
[----:B------:R2:W-:Y:S04]  /*0340*/  STG.E desc[UR10][R4.64+0x18], R13 ;  /* 0x0000180d04007986 */ /* 0x0005e8000c10190a */
[----:B------:R2:W-:Y:S02]  /*0350*/  STG.E desc[UR10][R4.64+0x1c], R21 ;  /* 0x00001c1504007986 */ /* 0x0005e4000c10190a */
[----:B------:R-:W-:Y:S05]  /*0360*/  @P2 BRA `(.L_x_2) ;  /* 0xfffffffc00702947 */ /* 0x000fea000383ffff */
.L_x_1:
[----:B------:R-:W-:Y:S05]  /*0370*/  @!P1 BRA `(.L_x_0) ;  /* 0x0000000000b49947 */ /* 0x000fea0003800000 */
[----:B------:R-:W-:Y:S02]  /*0380*/  ISETP.GE.U32.AND P1, PT, R0, 0x4, PT ;  /* 0x000000040000780c */ /* 0x000fe40003f26070 */
[----:B------:R-:W-:-:S04]  /*0390*/  LOP3.LUT R2, R7, 0x3, RZ, 0xc0, !PT ;  /* 0x0000000307027812 */ /* 0x000fc800078ec0ff */
[----:B------:R-:W-:-:S07]  /*03a0*/  ISETP.NE.AND P5, PT, R2, RZ, PT ;  /* 0x000000ff0200720c */ /* 0x000fce0003fa5270 */
[----:B------:R-:W-:Y:S06]  /*03b0*/  @!P1 BRA `(.L_x_3) ;  /* 0x00000000004c9947 */ /* 0x000fec0003800000 */
[----:B--2---:R-:W1:Y:S01]  /*03c0*/  LDC.64 R4, c[0x0][0x388] ;  /* 0x0000e200ff047b82 */ /* 0x004e620000000a00 */
[C---:B------:R-:W-:Y:S02]  /*03d0*/  IADD3 R9, PT, PT, R3.reuse, 0x1, RZ ;  /* 0x0000000103097810 */ /* 0x040fe40007ffe0ff */
[C---:B------:R-:W-:Y:S02]  /*03e0*/  IADD3 R11, PT, PT, R3.reuse, 0x2, RZ ;  /* 0x00000002030b7810 */ /* 0x040fe40007ffe0ff */
[----:B------:R-:W-:Y:S02]  /*03f0*/  IADD3 R13, PT, PT, R3, 0x3, RZ ;  /* 0x00000003030d7810 */ /* 0x000fe40007ffe0ff */
[C---:B------:R-:W-:Y:S01]  /*0400*/  ISETP.NE.AND P2, PT, R12.reuse, R9, PT ;  /* 0x000000090c00720c */ /* 0x040fe20003f45270 */
[C---:B------:R-:W-:Y:S01]  /*0410*/  IMAD R9, R12.reuse, R7, R3 ;  /* 0x000000070c097224 */ /* 0x040fe200078e0203 */
[C---:B------:R-:W-:Y:S02]  /*0420*/  ISETP.NE.AND P1, PT, R12.reuse, R3, PT ;  /* 0x000000030c00720c */ /* 0x040fe40003f25270 */
[----:B------:R-:W-:-:S02]  /*0430*/  ISETP.NE.AND P3, PT, R12, R11, PT ;  /* 0x0000000b0c00720c */ /* 0x000fc40003f65270 */
[----:B------:R-:W-:Y:S02]  /*0440*/  ISETP.NE.AND P4, PT, R12, R13, PT ;  /* 0x0000000d0c00720c */ /* 0x000fe40003f85270 */
[----:B------:R-:W-:Y:S02]  /*0450*/  FSEL R11, RZ, 1, P2 ;  /* 0x3f800000ff0b7808 */ /* 0x000fe40001000000 */
[----:B------:R-:W-:Y:S02]  /*0460*/  FSEL R13, RZ, 1, P3 ;  /* 0x3f800000ff0d7808 */ /* 0x000fe40001800000 */
[----:B------:R-:W-:Y:S02]  /*0470*/  FSEL R15, RZ, 1, P4 ;  /* 0x3f800000ff0f7808 */ /* 0x000fe40002000000 */
[----:B------:R-:W-:Y:S01]  /*0480*/  IADD3 R3, PT, PT, R3, 0x4, RZ ;  /* 0x0000000403037810 */ /* 0x000fe20007ffe0ff */
[----:B-1----:R-:W-:Y:S01]  /*0490*/  IMAD.WIDE R4, R9, 0x4, R4 ;  /* 0x0000000409047825 */ /* 0x002fe200078e0204 */
[----:B------:R-:W-:-:S04]  /*04a0*/  FSEL R9, RZ, 1, P1 ;  /* 0x3f800000ff097808 */ /* 0x000fc80000800000 */
[----:B0-----:R1:W-:Y:S04]  /*04b0*/  STG.E desc[UR10][R4.64+0x4], R11 ;  /* 0x0000040b04007986 */ /* 0x0013e8000c10190a */
[----:B------:R1:W-:Y:S04]  /*04c0*/  STG.E desc[UR10][R4.64], R9 ;  /* 0x0000000904007986 */ /* 0x0003e8000c10190a */
[----:B------:R1:W-:Y:S04]  /*04d0*/  STG.E desc[UR10][R4.64+0x8], R13 ;  /* 0x0000080d04007986 */ /* 0x0003e8000c10190a */
[----:B------:R1:W-:Y:S02]  /*04e0*/  STG.E desc[UR10][R4.64+0xc], R15 ;  /* 0x00000c0f04007986 */ /* 0x0003e4000c10190a */
.L_x_3:
[----:B------:R-:W-:Y:S05]  /*04f0*/  @!P5 BRA `(.L_x_0) ;  /* 0x000000000054d947 */ /* 0x000fea0003800000 */
[----:B------:R-:W-:Y:S02]  /*0500*/  LOP3.LUT R0, R7, 0x1, RZ, 0xc0, !PT ;  /* 0x0000000107007812 */ /* 0x000fe400078ec0ff */
[----:B------:R-:W-:Y:S02]  /*0510*/  ISETP.NE.AND P1, PT, R2, 0x1, PT ;  /* 0x000000010200780c */ /* 0x000fe40003f25270 */
[----:B------:R-:W-:-:S13]  /*0520*/  ISETP.NE.U32.AND P2, PT, R0, 0x1, PT ;  /* 0x000000010000780c */ /* 0x000fda0003f45070 */
[----:B-1----:R-:W1:Y:S01]  /*0530*/  @!P2 LDC.64 R8, c[0x0][0x388] ;  /* 0x0000e200ff08ab82 */ /* 0x002e620000000a00 */
[----:B------:R-:W-:Y:S05]  /*0540*/  @!P1 BRA `(.L_x_4) ;  /* 0x00000000002c9947 */ /* 0x000fea0003800000 */
[----:B--2---:R-:W2:Y:S01]  /*0550*/  LDC.64 R4, c[0x0][0x388] ;  /* 0x0000e200ff047b82 */ /* 0x004ea20000000a00 */
[C---:B------:R-:W-:Y:S01]  /*0560*/  VIADD R13, R3.reuse, 0x1 ;  /* 0x00000001030d7836 */ /* 0x040fe20000000000 */
[C---:B------:R-:W-:Y:S01]  /*0570*/  ISETP.NE.AND P1, PT, R12.reuse, R3, PT ;  /* 0x000000030c00720c */ /* 0x040fe20003f25270 */
[C---:B------:R-:W-:Y:S01]  /*0580*/  IMAD R11, R12.reuse, R7, R3 ;  /* 0x000000070c0b7224 */ /* 0x040fe200078e0203 */
[----:B------:R-:W-:Y:S02]  /*0590*/  IADD3 R3, PT, PT, R3, 0x2, RZ ;  /* 0x0000000203037810 */ /* 0x000fe40007ffe0ff */
[----:B------:R-:W-:-:S04]  /*05a0*/  ISETP.NE.AND P3, PT, R12, R13, PT ;  /* 0x0000000d0c00720c */ /* 0x000fc80003f65270 */
[----:B------:R-:W-:Y:S01]  /*05b0*/  FSEL R13, RZ, 1, P3 ;  /* 0x3f800000ff0d7808 */ /* 0x000fe20001800000 */
[----:B--2---:R-:W-:Y:S01]  /*05c0*/  IMAD.WIDE R4, R11, 0x4, R4 ;  /* 0x000000040b047825 */ /* 0x004fe200078e0204 */
[----:B------:R-:W-:-:S04]  /*05d0*/  FSEL R11, RZ, 1, P1 ;  /* 0x3f800000ff0b7808 */ /* 0x000fc80000800000 */
[----:B0-----:R3:W-:Y:S04]  /*05e0*/  STG.E desc[UR10][R4.64+0x4], R13 ;  /* 0x0000040d04007986 */ /* 0x0017e8000c10190a */
[----:B------:R3:W-:Y:S02]  /*05f0*/  STG.E desc[UR10][R4.64], R11 ;  /* 0x0000000b04007986 */ /* 0x0007e4000c10190a */
.L_x_4:
[C---:B--23--:R-:W-:Y:S01]  /*0600*/  @!P2 IMAD R5, R12.reuse, R7, R3 ;  /* 0x000000070c05a224 */ /* 0x04cfe200078e0203 */
[----:B------:R-:W-:-:S03]  /*0610*/  @!P2 ISETP.NE.AND P1, PT, R12, R3, PT ;  /* 0x000000030c00a20c */ /* 0x000fc60003f25270 */
[----:B-1----:R-:W-:Y:S01]  /*0620*/  @!P2 IMAD.WIDE R2, R5, 0x4, R8 ;  /* 0x000000040502a825 */ /* 0x002fe200078e0208 */
[----:B------:R-:W-:-:S05]  /*0630*/  @!P2 FSEL R5, RZ, 1, P1 ;  /* 0x3f800000ff05a808 */ /* 0x000fca0000800000 */
[----:B0-----:R3:W-:Y:S04]  /*0640*/  @!P2 STG.E desc[UR10][R2.64], R5 ;  /* 0x000000050200a986 */ /* 0x0017e8000c10190a */
.L_x_0:
[----:B------:R-:W-:Y:S06]  /*0650*/  BAR.SYNC.DEFER_BLOCKING 0x0 ;  /* 0x0000000000007b1d */ /* 0x000fec0000010000 */
[----:B0-----:R-:W-:Y:S05]  /*0660*/  @!P0 EXIT ;  /* 0x000000000000894d */ /* 0x001fea0003800000 */
[C---:B------:R-:W-:Y:S01]  /*0670*/  LOP3.LUT R10, R7.reuse, 0x7, RZ, 0xc0, !PT ;  /* 0x00000007070a7812 */ /* 0x040fe200078ec0ff */
[----:B-12---:R-:W-:Y:S01]  /*0680*/  IMAD R11, R12, R7, RZ ;  /* 0x000000070c0b7224 */ /* 0x006fe200078e02ff */
[C---:B------:R-:W-:Y:S01]  /*0690*/  LOP3.LUT R9, R7.reuse, 0x3, RZ, 0xc0, !PT ;  /* 0x0000000307097812 */ /* 0x040fe200078ec0ff */
[----:B------:R-:W-:Y:S01]  /*06a0*/  UMOV UR4, URZ ;  /* 0x000000ff00047c82 */ /* 0x000fe20008000000 */
[C---:B------:R-:W-:Y:S02]  /*06b0*/  LOP3.LUT R8, R7.reuse, 0x7ffffff8, RZ, 0xc0, !PT ;  /* 0x7ffffff807087812 */ /* 0x040fe400078ec0ff */
[----:B------:R-:W-:Y:S02]  /*06c0*/  LOP3.LUT R7, R7, 0x1, RZ, 0xc0, !PT ;  /* 0x0000000107077812 */ /* 0x000fe400078ec0ff */
[----:B------:R-:W-:Y:S02]  /*06d0*/  IADD3 R6, PT, PT, R10, -0x1, RZ ;  /* 0xffffffff0a067810 */ /* 0x000fe40007ffe0ff */
[----:B---3--:R-:W-:-:S02]  /*06e0*/  IADD3 R5, PT, PT, R9, -0x1, RZ ;  /* 0xffffffff09057810 */ /* 0x008fc40007ffe0ff */
[----:B------:R-:W-:-:S07]  /*06f0*/  IADD3 R4, PT, PT, -R8, RZ, RZ ;  /* 0x000000ff08047210 */ /* 0x000fce0007ffe1ff */
.L_x_77:
[----:B-123--:R-:W0:Y:S01]  /*0700*/  LDC R0, c[0x0][0x390] ;  /* 0x0000e400ff007b82 */ /* 0x00ee220000000800 */
[----:B------:R-:W-:Y:S01]  /*0710*/  ISETP.NE.AND P0, PT, R12, UR4, PT ;  /* 0x000000040c007c0c */ /* 0x000fe2000bf05270 */
[----:B------:R-:W-:Y:S06]  /*0720*/  BSSY.RECONVERGENT B0, `(.L_x_5) ;  /* 0x000020b000007945 */ /* 0x000fec0003800200 */
[----:B----4-:R-:W1:Y:S01]  /*0730*/  LDC.64 R14, c[0x0][0x380] ;  /* 0x0000e000ff0e7b82 */ /* 0x010e620000000a00 */
[----:B0-----:R-:W-:-:S05]  /*0740*/  IMAD R2, R0, UR4, RZ ;  /* 0x0000000400027c24 */ /* 0x001fca000f8e02ff */
[----:B-----5:R-:W-:-:S05]  /*0750*/  IADD3 R3, PT, PT, R2, UR4, RZ ;  /* 0x0000000402037c10 */ /* 0x020fca000fffe0ff */
[----:B-1----:R-:W-:Y:S01]  /*0760*/  IMAD.WIDE.U32 R14, R3, 0x4, R14 ;  /* 0x00000004030e7825 */ /* 0x002fe200078e000e */
[----:B------:R-:W-:Y:S06]  /*0770*/  @P0 BRA `(.L_x_6) ;  /* 0x0000002000140947 */ /* 0x000fec0003800000 */
[----:B------:R0:W5:Y:S01]  /*0780*/  LDG.E R3, desc[UR10][R14.64] ;  /* 0x0000000a0e037981 */ /* 0x000162000c1e1900 */
[----:B------:R-:W-:Y:S01]  /*0790*/  ISETP.GE.U32.AND P0, PT, R0, 0x8, PT ;  /* 0x000000080000780c */ /* 0x000fe20003f06070 */
[----:B------:R-:W-:-:S12]  /*07a0*/  IMAD.MOV.U32 R20, RZ, RZ, RZ ;  /* 0x000000ffff147224 */ /* 0x000fd800078e00ff */
[----:B0-----:R-:W-:Y:S05]  /*07b0*/  @!P0 BRA `(.L_x_7) ;  /* 0x0000001000248947 */ /* 0x001fea0003800000 */
[----:B------:R-:W0:Y:S01]  /*07c0*/  LDC.64 R22, c[0x0][0x380] ;  /* 0x0000e000ff167b82 */ /* 0x000e220000000a00 */
[----:B------:R-:W-:Y:S02]  /*07d0*/  MOV R29, R11 ;  /* 0x0000000b001d7202 */ /* 0x000fe40000000f00 */
[----:B------:R-:W-:-:S05]  /*07e0*/  MOV R26, R4 ;  /* 0x00000004001a7202 */ /* 0x000fca0000000f00 */
[----:B------:R-:W1:Y:S02]  /*07f0*/  LDC.64 R20, c[0x0][0x388] ;  /* 0x0000e200ff147b82 */ /* 0x000e640000000a00 */
.L_x_40:
[----:B0-----:R-:W-:-:S05]  /*0800*/  IMAD.WIDE R18, R29, 0x4, R22 ;  /* 0x000000041d127825 */ /* 0x001fca00078e0216 */
[----:B--2---:R-:W2:Y:S01]  /*0810*/  LDG.E R0, desc[UR10][R18.64] ;  /* 0x0000000a12007981 */ /* 0x004ea2000c1e1900 */
[----:B-----5:R-:W0:Y:S01]  /*0820*/  MUFU.RCP R14, R3 ;  /* 0x00000003000e7308 */ /* 0x020e220000001000 */
[----:B------:R-:W-:Y:S01]  /*0830*/  IADD3 R26, PT, PT, R26, 0x8, RZ ;  /* 0x000000081a1a7810 */ /* 0x000fe20007ffe0ff */
[----:B------:R-:W-:Y:S01]  /*0840*/  BSSY.RECONVERGENT B3, `(.L_x_8) ;  /* 0x000000d000037945 */ /* 0x000fe20003800200 */
[----:B-1----:R-:W-:Y:S02]  /*0850*/  IMAD.WIDE R16, R29, 0x4, R20 ;  /* 0x000000041d107825 */ /* 0x002fe400078e0214 */
[----:B------:R-:W-:Y:S02]  /*0860*/  ISETP.NE.AND P2, PT, R26, RZ, PT ;  /* 0x000000ff1a00720c */ /* 0x000fe40003f45270 */
[----:B0-----:R-:W-:-:S04]  /*0870*/  FFMA R13, -R3, R14, 1 ;  /* 0x3f800000030d7423 */ /* 0x001fc8000000010e */
[----:B------:R-:W-:Y:S01]  /*0880*/  FFMA R13, R14, R13, R14 ;  /* 0x0000000d0e0d7223 */ /* 0x000fe2000000000e */
[----:B--2---:R-:W0:Y:S03]  /*0890*/  FCHK P0, R0, R3 ;  /* 0x0000000300007302 */ /* 0x004e260000000000 */
[----:B------:R-:W-:-:S04]  /*08a0*/  FFMA R14, R0, R13, RZ ;  /* 0x0000000d000e7223 */ /* 0x000fc800000000ff */
[----:B------:R-:W-:-:S04]  /*08b0*/  FFMA R15, -R3, R14, R0 ;  /* 0x0000000e030f7223 */ /* 0x000fc80000000100 */
[----:B------:R-:W-:Y:S01]  /*08c0*/  FFMA R13, R13, R15, R14 ;  /* 0x0000000f0d0d7223 */ /* 0x000fe2000000000e */
[----:B0-----:R-:W-:Y:S06]  /*08d0*/  @!P0 BRA `(.L_x_9) ;  /* 0x00000000000c8947 */ /* 0x001fec0003800000 */
[----:B------:R-:W-:-:S07]  /*08e0*/  MOV R14, 0x900 ;  /* 0x00000900000e7802 */ /* 0x000fce0000000f00 */
[----:B------:R-:W-:Y:S05]  /*08f0*/  CALL.REL.NOINC `($__internal_0_$__cuda_sm3x_div_rn_noftz_f32_slowpath) ;  /* 0x0000002800e07944 */ /* 0x000fea0003c00000 */
[----:B------:R-:W-:-:S07]  /*0900*/  MOV R13, R0 ;  /* 0x00000000000d7202 */ /* 0x000fce0000000f00 */
.L_x_9:
[----:B------:R-:W-:Y:S05]  /*0910*/  BSYNC.RECONVERGENT B3 ;  /* 0x0000000000037941 */ /* 0x000fea0003800200 */
.L_x_8:
[----:B------:R0:W-:Y:S04]  /*0920*/  STG.E desc[UR10][R18.64], R13 ;  /* 0x0000000d12007986 */ /* 0x0001e8000c10190a */
[----:B------:R-:W2:Y:S01]  /*0930*/  LDG.E R24, desc[UR10][R16.64] ;  /* 0x0000000a10187981 */ /* 0x000ea2000c1e1900 */
[----:B------:R-:W1:Y:S01]  /*0940*/  MUFU.RCP R0, R3 ;  /* 0x0000000300007308 */ /* 0x000e620000001000 */
[----:B------:R-:W-:Y:S01]  /*0950*/  BSSY.RECONVERGENT B3, `(.L_x_10) ;  /* 0x000000c000037945 */ /* 0x000fe20003800200 */
[----:B-1----:R-:W-:-:S04]  /*0960*/  FFMA R15, -R3, R0, 1 ;  /* 0x3f800000030f7423 */ /* 0x002fc80000000100 */
[----:B------:R-:W-:Y:S02]  /*0970*/  FFMA R0, R0, R15, R0 ;  /* 0x0000000f00007223 */ /* 0x000fe40000000000 */
[----:B--2---:R-:W1:Y:S02]  /*0980*/  FCHK P0, R24, R3 ;  /* 0x0000000318007302 */ /* 0x004e640000000000 */
[----:B------:R-:W-:-:S04]  /*0990*/  FFMA R14, R0, R24, RZ ;  /* 0x00000018000e7223 */ /* 0x000fc800000000ff */
[----:B------:R-:W-:-:S04]  /*09a0*/  FFMA R15, -R3, R14, R24 ;  /* 0x0000000e030f7223 */ /* 0x000fc80000000118 */
[----:B------:R-:W-:Y:S01]  /*09b0*/  FFMA R15, R0, R15, R14 ;  /* 0x0000000f000f7223 */ /* 0x000fe2000000000e */
[----:B01----:R-:W-:Y:S06]  /*09c0*/  @!P0 BRA `(.L_x_11) ;  /* 0x0000000000108947 */ /* 0x003fec0003800000 */
[----:B------:R-:W-:Y:S02]  /*09d0*/  MOV R0, R24 ;  /* 0x0000001800007202 */ /* 0x000fe40000000f00 */
[----:B------:R-:W-:-:S07]  /*09e0*/  MOV R14, 0xa00 ;  /* 0x00000a00000e7802 */ /* 0x000fce0000000f00 */
[----:B------:R-:W-:Y:S05]  /*09f0*/  CALL.REL.NOINC `($__internal_0_$__cuda_sm3x_div_rn_noftz_f32_slowpath) ;  /* 0x0000002800a07944 */ /* 0x000fea0003c00000 */
[----:B------:R-:W-:-:S07]  /*0a00*/  IMAD.MOV.U32 R15, RZ, RZ, R0 ;  /* 0x000000ffff0f7224 */ /* 0x000fce00078e0000 */
.L_x_11:
[----:B------:R-:W-:Y:S05]  /*0a10*/  BSYNC.RECONVERGENT B3 ;  /* 0x0000000000037941 */ /* 0x000fea0003800200 */
.L_x_10:
        /* <DEDUP_REMOVED lines=14> */
[----:B------:R-:W-:-:S07]  /*0b00*/  MOV R13, R0 ;  /* 0x00000000000d7202 */ /* 0x000fce0000000f00 */
.L_x_13:
[----:B------:R-:W-:Y:S05]  /*0b10*/  BSYNC.RECONVERGENT B3 ;  /* 0x0000000000037941 */ /* 0x000fea0003800200 */
.L_x_12:
        /* <DEDUP_REMOVED lines=15> */
.L_x_15:
[----:B------:R-:W-:Y:S05]  /*0c10*/  BSYNC.RECONVERGENT B3 ;  /* 0x0000000000037941 */ /* 0x000fea0003800200 */
.L_x_14:
        /* <DEDUP_REMOVED lines=15> */
.L_x_17:
[----:B------:R-:W-:Y:S05]  /*0d10*/  BSYNC.RECONVERGENT B3 ;  /* 0x0000000000037941 */ /* 0x000fea0003800200 */
.L_x_16:
        /* <DEDUP_REMOVED lines=15> */
.L_x_19:
[----:B------:R-:W-:Y:S05]  /*0e10*/  BSYNC.RECONVERGENT B3 ;  /* 0x0000000000037941 */ /* 0x000fea0003800200 */
.L_x_18:
        /* <DEDUP_REMOVED lines=15> */
.L_x_21:
[----:B------:R-:W-:Y:S05]  /*0f10*/  BSYNC.RECONVERGENT B3 ;  /* 0x0000000000037941 */ /* 0x000fea0003800200 */
.L_x_20:
        /* <DEDUP_REMOVED lines=15> */
.L_x_23:
[----:B------:R-:W-:Y:S05]  /*1010*/  BSYNC.RECONVERGENT B3 ;  /* 0x0000000000037941 */ /* 0x000fea0003800200 */
.L_x_22:
        /* <DEDUP_REMOVED lines=15> */
.L_x_25:
[----:B------:R-:W-:Y:S05]  /*1110*/  BSYNC.RECONVERGENT B3 ;  /* 0x0000000000037941 */ /* 0x000fea0003800200 */
.L_x_24:
        /* <DEDUP_REMOVED lines=15> */
.L_x_27:
[----:B------:R-:W-:Y:S05]  /*1210*/  BSYNC.RECONVERGENT B3 ;  /* 0x0000000000037941 */ /* 0x000fea0003800200 */
.L_x_26:
        /* <DEDUP_REMOVED lines=15> */
.L_x_29:
[----:B------:R-:W-:Y:S05]  /*1310*/  BSYNC.RECONVERGENT B3 ;  /* 0x0000000000037941 */ /* 0x000fea0003800200 */
.L_x_28:
        /* <DEDUP_REMOVED lines=15> */
.L_x_31:
[----:B------:R-:W-:Y:S05]  /*1410*/  BSYNC.RECONVERGENT B3 ;  /* 0x0000000000037941 */ /* 0x000fea0003800200 */
.L_x_30:
        /* <DEDUP_REMOVED lines=15> */
.L_x_33:
[----:B------:R-:W-:Y:S05]  /*1510*/  BSYNC.RECONVERGENT B3 ;  /* 0x0000000000037941 */ /* 0x000fea0003800200 */
.L_x_32:
        /* <DEDUP_REMOVED lines=15> */
.L_x_35:
[----:B------:R-:W-:Y:S05]  /*1610*/  BSYNC.RECONVERGENT B3 ;  /* 0x0000000000037941 */ /* 0x000fea0003800200 */
.L_x_34:
        /* <DEDUP_REMOVED lines=15> */
.L_x_37:
[----:B------:R-:W-:Y:S05]  /*1710*/  BSYNC.RECONVERGENT B3 ;  /* 0x0000000000037941 */ /* 0x000fea0003800200 */
.L_x_36:
        /* <DEDUP_REMOVED lines=14> */
.L_x_39:
[----:B------:R-:W-:Y:S05]  /*1800*/  BSYNC.RECONVERGENT B3 ;  /* 0x0000000000037941 */ /* 0x000fea0003800200 */
.L_x_38:
[----:B------:R2:W-:Y:S01]  /*1810*/  STG.E desc[UR10][R16.64+0x1c], R0 ;  /* 0x00001c0010007986 */ /* 0x0005e2000c10190a */
[----:B------:R-:W-:Y:S01]  /*1820*/  IADD3 R29, PT, PT, R29, 0x8, RZ ;  /* 0x000000081d1d7810 */ /* 0x000fe20007ffe0ff */
[----:B------:R-:W-:Y:S06]  /*1830*/  @P2 BRA `(.L_x_40) ;  /* 0xffffffec00f02947 */ /* 0x000fec000383ffff */
[----:B------:R-:W-:-:S07]  /*1840*/  MOV R20, R8 ;  /* 0x0000000800147202 */ /* 0x000fce0000000f00 */
.L_x_7:
[----:B------:R-:W-:-:S13]  /*1850*/  ISETP.NE.AND P0, PT, R10, RZ, PT ;  /* 0x000000ff0a00720c */ /* 0x000fda0003f05270 */
[----:B------:R-:W-:Y:S05]  /*1860*/  @!P0 BRA `(.L_x_6) ;  /* 0x0000000c00d88947 */ /* 0x000fea0003800000 */
[----:B------:R-:W-:-:S13]  /*1870*/  ISETP.GE.U32.AND P0, PT, R6, 0x3, PT ;  /* 0x000000030600780c */ /* 0x000fda0003f06070 */
[----:B------:R-:W-:Y:S05]  /*1880*/  @!P0 BRA `(.L_x_41) ;  /* 0x0000000800148947 */ /* 0x000fea0003800000 */
[----:B--2---:R-:W0:Y:S01]  /*1890*/  LDC.64 R16, c[0x0][0x380] ;  /* 0x0000e000ff107b82 */ /* 0x004e220000000a00 */
[----:B------:R-:W-:-:S04]  /*18a0*/  IMAD.IADD R18, R11, 0x1, R20 ;  /* 0x000000010b127824 */ /* 0x000fc800078e0214 */
[----:B0-----:R-:W-:-:S05]  /*18b0*/  IMAD.WIDE R16, R18, 0x4, R16 ;  /* 0x0000000412107825 */ /* 0x001fca00078e0210 */
[----:B------:R-:W2:Y:S01]  /*18c0*/  LDG.E R22, desc[UR10][R16.64] ;  /* 0x0000000a10167981 */ /* 0x000ea2000c1e1900 */
[----:B-----5:R-:W0:Y:S01]  /*18d0*/  MUFU.RCP R0, R3 ;  /* 0x0000000300007308 */ /* 0x020e220000001000 */
[----:B------:R-:W-:Y:S01]  /*18e0*/  BSSY.RECONVERGENT B3, `(.L_x_42) ;  /* 0x000000c000037945 */ /* 0x000fe20003800200 */
[----:B0-----:R-:W-:-:S04]  /*18f0*/  FFMA R13, -R3, R0, 1 ;  /* 0x3f800000030d7423 */ /* 0x001fc80000000100 */
[----:B------:R-:W-:Y:S02]  /*1900*/  FFMA R0, R0, R13, R0 ;  /* 0x0000000d00007223 */ /* 0x000fe40000000000 */
[----:B--2---:R-:W0:Y:S02]  /*1910*/  FCHK P0, R22, R3 ;  /* 0x0000000316007302 */ /* 0x004e240000000000 */
[----:B------:R-:W-:-:S04]  /*1920*/  FFMA R13, R0, R22, RZ ;  /* 0x00000016000d7223 */ /* 0x000fc800000000ff */
[----:B------:R-:W-:-:S04]  /*1930*/  FFMA R14, -R3, R13, R22 ;  /* 0x0000000d030e7223 */ /* 0x000fc80000000116 */
[----:B------:R-:W-:Y:S01]  /*1940*/  FFMA R13, R0, R14, R13 ;  /* 0x0000000e000d7223 */ /* 0x000fe2000000000d */
[----:B0-----:R-:W-:Y:S06]  /*1950*/  @!P0 BRA `(.L_x_43) ;  /* 0x0000000000108947 */ /* 0x001fec0003800000 */
[----:B------:R-:W-:Y:S02]  /*1960*/  MOV R0, R22 ;  /* 0x0000001600007202 */ /* 0x000fe40000000f00 */
[----:B------:R-:W-:-:S07]  /*1970*/  MOV R14, 0x1990 ;  /* 0x00001990000e7802 */ /* 0x000fce0000000f00 */
[----:B------:R-:W-:Y:S05]  /*1980*/  CALL.REL.NOINC `($__internal_0_$__cuda_sm3x_div_rn_noftz_f32_slowpath) ;  /* 0x0000001800bc7944 */ /* 0x000fea0003c00000 */
[----:B------:R-:W-:-:S07]  /*1990*/  MOV R13, R0 ;  /* 0x00000000000d7202 */ /* 0x000fce0000000f00 */
.L_x_43:
[----:B------:R-:W-:Y:S05]  /*19a0*/  BSYNC.RECONVERGENT B3 ;  /* 0x0000000000037941 */ /* 0x000fea0003800200 */
.L_x_42:
[----:B------:R-:W0:Y:S01]  /*19b0*/  LDC.64 R14, c[0x0][0x388] ;  /* 0x0000e200ff0e7b82 */ /* 0x000e220000000a00 */
[----:B------:R1:W-:Y:S01]  /*19c0*/  STG.E desc[UR10][R16.64], R13 ;  /* 0x0000000d10007986 */ /* 0x0003e2000c10190a */
[----:B0-----:R-:W-:-:S05]  /*19d0*/  IMAD.WIDE R18, R18, 0x4, R14 ;  /* 0x0000000412127825 */ /* 0x001fca00078e020e */
[----:B------:R-:W2:Y:S01]  /*19e0*/  LDG.E R22, desc[UR10][R18.64] ;  /* 0x0000000a12167981 */ /* 0x000ea2000c1e1900 */
[----:B------:R-:W0:Y:S01]  /*19f0*/  MUFU.RCP R0, R3 ;  /* 0x0000000300007308 */ /* 0x000e220000001000 */
[----:B------:R-:W-:Y:S01]  /*1a00*/  BSSY.RECONVERGENT B3, `(.L_x_44) ;  /* 0x000000c000037945 */ /* 0x000fe20003800200 */
[----:B0-----:R-:W-:-:S04]  /*1a10*/  FFMA R15, -R3, R0, 1 ;  /* 0x3f800000030f7423 */ /* 0x001fc80000000100 */
[----:B------:R-:W-:Y:S02]  /*1a20*/  FFMA R0, R0, R15, R0 ;  /* 0x0000000f00007223 */ /* 0x000fe40000000000 */
[----:B--2---:R-:W0:Y:S02]  /*1a30*/  FCHK P0, R22, R3 ;  /* 0x0000000316007302 */ /* 0x004e240000000000 */
        /* <DEDUP_REMOVED lines=8> */
.L_x_45:
[----:B------:R-:W-:Y:S05]  /*1ac0*/  BSYNC.RECONVERGENT B3 ;  /* 0x0000000000037941 */ /* 0x000fea0003800200 */
.L_x_44:
        /* <DEDUP_REMOVED lines=15> */
.L_x_47:
[----:B------:R-:W-:Y:S05]  /*1bc0*/  BSYNC.RECONVERGENT B3 ;  /* 0x0000000000037941 */ /* 0x000fea0003800200 */
.L_x_46:
        /* <DEDUP_REMOVED lines=15> */
.L_x_49:
[----:B------:R-:W-:Y:S05]  /*1cc0*/  BSYNC.RECONVERGENT B3 ;  /* 0x0000000000037941 */ /* 0x000fea0003800200 */
.L_x_48:
        /* <DEDUP_REMOVED lines=15> */
.L_x_51:
[----:B------:R-:W-:Y:S05]  /*1dc0*/  BSYNC.RECONVERGENT B3 ;  /* 0x0000000000037941 */ /* 0x000fea0003800200 */
.L_x_50:
        /* <DEDUP_REMOVED lines=15> */
.L_x_53:
[----:B------:R-:W-:Y:S05]  /*1ec0*/  BSYNC.RECONVERGENT B3 ;  /* 0x0000000000037941 */ /* 0x000fea0003800200 */
.L_x_52:
        /* <DEDUP_REMOVED lines=15> */
.L_x_55:
[----:B------:R-:W-:Y:S05]  /*1fc0*/  BSYNC.RECONVERGENT B3 ;  /* 0x0000000000037941 */ /* 0x000fea0003800200 */
.L_x_54:
        /* <DEDUP_REMOVED lines=14> */
.L_x_57:
[----:B------:R-:W-:Y:S05]  /*20b0*/  BSYNC.RECONVERGENT B3 ;  /* 0x0000000000037941 */ /* 0x000fea0003800200 */
.L_x_56:
[----:B------:R0:W-:Y:S01]  /*20c0*/  STG.E desc[UR10][R18.64+0xc], R0 ;  /* 0x00000c0012007986 */ /* 0x0001e2000c10190a */
[----:B------:R-:W-:-:S07]  /*20d0*/  IADD3 R20, PT, PT, R20, 0x4, RZ ;  /* 0x0000000414147810 */ /* 0x000fce0007ffe0ff */
.L_x_41:
[----:B------:R-:W-:-:S13]  /*20e0*/  ISETP.NE.AND P0, PT, R9, RZ, PT ;  /* 0x000000ff0900720c */ /* 0x000fda0003f05270 */
[----:B------:R-:W-:Y:S05]  /*20f0*/  @!P0 BRA `(.L_x_6) ;  /* 0x0000000400b48947 */ /* 0x000fea0003800000 */
[----:B------:R-:W-:-:S13]  /*2100*/  ISETP.NE.AND P0, PT, R5, RZ, PT ;  /* 0x000000ff0500720c */ /* 0x000fda0003f05270 */
[----:B------:R-:W-:Y:S05]  /*2110*/  @!P0 BRA `(.L_x_58) ;  /* 0x0000000400148947 */ /* 0x000fea0003800000 */
[----:B--2---:R-:W1:Y:S01]  /*2120*/  LDC.64 R16, c[0x0][0x380] ;  /* 0x0000e000ff107b82 */ /* 0x004e620000000a00 */
[----:B0-----:R-:W-:-:S05]  /*2130*/  IADD3 R18, PT, PT, R11, R20, RZ ;  /* 0x000000140b127210 */ /* 0x001fca0007ffe0ff */
[----:B-1----:R-:W-:-:S05]  /*2140*/  IMAD.WIDE R16, R18, 0x4, R16 ;  /* 0x0000000412107825 */ /* 0x002fca00078e0210 */
        /* <DEDUP_REMOVED lines=10> */
[----:B------:R-:W-:Y:S01]  /*21f0*/  IMAD.MOV.U32 R0, RZ, RZ, R22 ;  /* 0x000000ffff007224 */ /* 0x000fe200078e0016 */
[----:B------:R-:W-:-:S07]  /*2200*/  MOV R14, 0x2220 ;  /* 0x00002220000e7802 */ /* 0x000fce0000000f00 */
[----:B------:R-:W-:Y:S05]  /*2210*/  CALL.REL.NOINC `($__internal_0_$__cuda_sm3x_div_rn_noftz_f32_slowpath) ;  /* 0x0000001000987944 */ /* 0x000fea0003c00000 */
[----:B------:R-:W-:-:S07]  /*2220*/  MOV R13, R0 ;  /* 0x00000000000d7202 */ /* 0x000fce0000000f00 */
.L_x_60:
[----:B------:R-:W-:Y:S05]  /*2230*/  BSYNC.RECONVERGENT B3 ;  /* 0x0000000000037941 */ /* 0x000fea0003800200 */
.L_x_59:
        /* <DEDUP_REMOVED lines=17> */
.L_x_62:
[----:B------:R-:W-:Y:S05]  /*2350*/  BSYNC.RECONVERGENT B3 ;  /* 0x0000000000037941 */ /* 0x000fea0003800200 */
.L_x_61:
        /* <DEDUP_REMOVED lines=15> */
.L_x_64:
[----:B------:R-:W-:Y:S05]  /*2450*/  BSYNC.RECONVERGENT B3 ;  /* 0x0000000000037941 */ /* 0x000fea0003800200 */
.L_x_63:
        /* <DEDUP_REMOVED lines=14> */
.L_x_66:
[----:B------:R-:W-:Y:S05]  /*2540*/  BSYNC.RECONVERGENT B3 ;  /* 0x0000000000037941 */ /* 0x000fea0003800200 */
.L_x_65:
[----:B------:R1:W-:Y:S01]  /*2550*/  STG.E desc[UR10][R18.64+0x4], R0 ;  /* 0x0000040012007986 */ /* 0x0003e2000c10190a */
[----:B------:R-:W-:-:S07]  /*2560*/  VIADD R20, R20, 0x2 ;  /* 0x0000000214147836 */ /* 0x000fce0000000000 */
.L_x_58:
[----:B------:R-:W-:-:S13]  /*2570*/  ISETP.NE.AND P0, PT, R7, RZ, PT ;  /* 0x000000ff0700720c */ /* 0x000fda0003f05270 */
[----:B------:R-:W-:Y:S05]  /*2580*/  @!P0 BRA `(.L_x_6) ;  /* 0x0000000000908947 */ /* 0x000fea0003800000 */
[----:B01----:R-:W0:Y:S01]  /*2590*/  LDC.64 R18, c[0x0][0x380] ;  /* 0x0000e000ff127b82 */ /* 0x003e220000000a00 */
[----:B--2---:R-:W-:-:S05]  /*25a0*/  IADD3 R16, PT, PT, R11, R20, RZ ;  /* 0x000000140b107210 */ /* 0x004fca0007ffe0ff */
        /* <DEDUP_REMOVED lines=15> */
.L_x_68:
[----:B------:R-:W-:Y:S05]  /*26a0*/  BSYNC.RECONVERGENT B3 ;  /* 0x0000000000037941 */ /* 0x000fea0003800200 */
.L_x_67:
        /* <DEDUP_REMOVED lines=16> */
.L_x_70:
[----:B------:R-:W-:Y:S05]  /*27b0*/  BSYNC.RECONVERGENT B3 ;  /* 0x0000000000037941 */ /* 0x000fea0003800200 */
.L_x_69:
[----:B------:R3:W-:Y:S02]  /*27c0*/  STG.E desc[UR10][R16.64], R0 ;  /* 0x0000000010007986 */ /* 0x0007e4000c10190a */
.L_x_6:
[----:B------:R-:W-:Y:S05]  /*27d0*/  BSYNC.RECONVERGENT B0 ;  /* 0x0000000000007941 */ /* 0x000fea0003800200 */
.L_x_5:
[----:B------:R-:W-:Y:S01]  /*27e0*/  BAR.SYNC.DEFER_BLOCKING 0x0 ;  /* 0x0000000000007b1d */ /* 0x000fe20000010000 */
[----:B------:R-:W-:-:S05]  /*27f0*/  ISETP.NE.AND P0, PT, R12, UR4, PT ;  /* 0x000000040c007c0c */ /* 0x000fca000bf05270 */
[----:B------:R-:W-:Y:S08]  /*2800*/  BSSY.RECONVERGENT B0, `(.L_x_71) ;  /* 0x00000c1000007945 */ /* 0x000ff00003800200 */
[----:B------:R-:W-:Y:S05]  /*2810*/  @!P0 BRA `(.L_x_72) ;  /* 0x0000000800fc8947 */ /* 0x000fea0003800000 */
[----:B------:R-:W4:Y:S01]  /*2820*/  LDC.64 R14, c[0x0][0x380] ;  /* 0x0000e000ff0e7b82 */ /* 0x000f220000000a00 */
[----:B--23--:R-:W-:Y:S01]  /*2830*/  IADD3 R17, PT, PT, R11, UR4, RZ ;  /* 0x000000040b117c10 */ /* 0x00cfe2000fffe0ff */
[----:B------:R-:W2:Y:S04]  /*2840*/  LDCU UR5, c[0x0][0x390] ;  /* 0x00007200ff0577ac */ /* 0x000ea80008000800 */
[----:B----4-:R-:W-:-:S05]  /*2850*/  IMAD.WIDE R16, R17, 0x4, R14 ;  /* 0x0000000411107825 */ /* 0x010fca00078e020e */
[----:B01----:R0:W5:Y:S01]  /*2860*/  LDG.E R0, desc[UR10][R16.64] ;  /* 0x0000000a10007981 */ /* 0x003162000c1e1900 */
[----:B--2---:R-:W-:Y:S01]  /*2870*/  UISETP.GE.U32.AND UP0, UPT, UR5, 0x8, UPT ;  /* 0x000000080500788c */ /* 0x004fe2000bf06070 */
[----:B-----5:R-:W-:-:S08]  /*2880*/  HFMA2 R3, -RZ, RZ, 0, 0 ;  /* 0x00000000ff037431 */ /* 0x020fd000000001ff */
[----:B0-----:R-:W-:Y:S05]  /*2890*/  BRA.U !UP0, `(.L_x_73) ;  /* 0x0000000508307547 */ /* 0x001fea000b800000 */
[----:B------:R-:W-:-:S07]  /*28a0*/  IMAD.MOV.U32 R3, RZ, RZ, RZ ;  /* 0x000000ffff037224 */ /* 0x000fce00078e00ff */
.L_x_74:
[-C--:B------:R-:W-:Y:S01]  /*28b0*/  IADD3 R23, PT, PT, R2, R3.reuse, RZ ;  /* 0x0000000302177210 */ /* 0x080fe20007ffe0ff */
[----:B0-----:R-:W0:Y:S01]  /*28c0*/  LDC.64 R20, c[0x0][0x388] ;  /* 0x0000e200ff147b82 */ /* 0x001e220000000a00 */
[----:B------:R-:W-:-:S03]  /*28d0*/  IADD3 R25, PT, PT, R11, R3, RZ ;  /* 0x000000030b197210 */ /* 0x000fc60007ffe0ff */
[----:B------:R-:W-:-:S04]  /*28e0*/  IMAD.WIDE.U32 R16, R23, 0x4, R14 ;  /* 0x0000000417107825 */ /* 0x000fc800078e000e */
[----:B------:R-:W-:Y:S01]  /*28f0*/  IMAD.WIDE R18, R25, 0x4, R14 ;  /* 0x0000000419127825 */ /* 0x000fe200078e020e */
[----:B------:R-:W2:Y:S04]  /*2900*/  LDG.E R13, desc[UR10][R16.64] ;  /* 0x0000000a100d7981 */ /* 0x000ea8000c1e1900 */
[----:B------:R-:W2:Y:S01]  /*2910*/  LDG.E R27, desc[UR10][R18.64] ;  /* 0x0000000a121b7981 */ /* 0x000ea2000c1e1900 */
[----:B0-----:R-:W-:-:S04]  /*2920*/  IMAD.WIDE.U32 R22, R23, 0x4, R20 ;  /* 0x0000000417167825 */ /* 0x001fc800078e0014 */
[----:B------:R-:W-:-:S04]  /*2930*/  IMAD.WIDE R20, R25, 0x4, R20 ;  /* 0x0000000419147825 */ /* 0x000fc800078e0214 */
[----:B--2---:R-:W-:-:S05]  /*2940*/  FFMA R13, -R0, R13, R27 ;  /* 0x0000000d000d7223 */ /* 0x004fca000000011b */
[----:B------:R0:W-:Y:S04]  /*2950*/  STG.E desc[UR10][R18.64], R13 ;  /* 0x0000000d12007986 */ /* 0x0001e8000c10190a */
[----:B------:R-:W2:Y:S04]  /*2960*/  LDG.E R25, desc[UR10][R22.64] ;  /* 0x0000000a16197981 */ /* 0x000ea8000c1e1900 */
[----:B------:R-:W2:Y:S02]  /*2970*/  LDG.E R27, desc[UR10][R20.64] ;  /* 0x0000000a141b7981 */ /* 0x000ea4000c1e1900 */
[----:B--2---:R-:W-:-:S05]  /*2980*/  FFMA R25, -R0, R25, R27 ;  /* 0x0000001900197223 */ /* 0x004fca000000011b */
[----:B------:R1:W-:Y:S04]  /*2990*/  STG.E desc[UR10][R20.64], R25 ;  /* 0x0000001914007986 */ /* 0x0003e8000c10190a */
[----:B------:R-:W2:Y:S04]  /*29a0*/  LDG.E R27, desc[UR10][R16.64+0x4] ;  /* 0x0000040a101b7981 */ /* 0x000ea8000c1e1900 */
[----:B------:R-:W2:Y:S02]  /*29b0*/  LDG.E R29, desc[UR10][R18.64+0x4] ;  /* 0x0000040a121d7981 */ /* 0x000ea4000c1e1900 */
[----:B--2---:R-:W-:-:S05]  /*29c0*/  FFMA R27, -R0, R27, R29 ;  /* 0x0000001b001b7223 */ /* 0x004fca000000011d */
[----:B------:R2:W-:Y:S04]  /*29d0*/  STG.E desc[UR10][R18.64+0x4], R27 ;  /* 0x0000041b12007986 */ /* 0x0005e8000c10190a */
[----:B------:R-:W3:Y:S04]  /*29e0*/  LDG.E R29, desc[UR10][R22.64+0x4] ;  /* 0x0000040a161d7981 */ /* 0x000ee8000c1e1900 */
[----:B------:R-:W3:Y:S02]  /*29f0*/  LDG.E R31, desc[UR10][R20.64+0x4] ;  /* 0x0000040a141f7981 */ /* 0x000ee4000c1e1900 */
[----:B---3--:R-:W-:-:S05]  /*2a00*/  FFMA R29, -R0, R29, R31 ;  /* 0x0000001d001d7223 */ /* 0x008fca000000011f */
[----:B------:R3:W-:Y:S04]  /*2a10*/  STG.E desc[UR10][R20.64+0x4], R29 ;  /* 0x0000041d14007986 */ /* 0x0007e8000c10190a */
[----:B0-----:R-:W4:Y:S04]  /*2a20*/  LDG.E R13, desc[UR10][R16.64+0x8] ;  /* 0x0000080a100d7981 */ /* 0x001f28000c1e1900 */
[----:B------:R-:W4:Y:S02]  /*2a30*/  LDG.E R31, desc[UR10][R18.64+0x8] ;  /* 0x0000080a121f7981 */ /* 0x000f24000c1e1900 */
[----:B----4-:R-:W-:-:S05]  /*2a40*/  FFMA R13, -R0, R13, R31 ;  /* 0x0000000d000d7223 */ /* 0x010fca000000011f */
[----:B------:R0:W-:Y:S04]  /*2a50*/  STG.E desc[UR10][R18.64+0x8], R13 ;  /* 0x0000080d12007986 */ /* 0x0001e8000c10190a */
[----:B-1----:R-:W4:Y:S04]  /*2a60*/  LDG.E R25, desc[UR10][R22.64+0x8] ;  /* 0x0000080a16197981 */ /* 0x002f28000c1e1900 */
[----:B------:R-:W4:Y:S02]  /*2a70*/  LDG.E R31, desc[UR10][R20.64+0x8] ;  /* 0x0000080a141f7981 */ /* 0x000f24000c1e1900 */
[----:B----4-:R-:W-:-:S05]  /*2a80*/  FFMA R25, -R0, R25, R31 ;  /* 0x0000001900197223 */ /* 0x010fca000000011f */
[----:B------:R1:W-:Y:S04]  /*2a90*/  STG.E desc[UR10][R20.64+0x8], R25 ;  /* 0x0000081914007986 */ /* 0x0003e8000c10190a */
[----:B--2---:R-:W2:Y:S04]  /*2aa0*/  LDG.E R27, desc[UR10][R16.64+0xc] ;  /* 0x00000c0a101b7981 */ /* 0x004ea8000c1e1900 */
[----:B------:R-:W2:Y:S02]  /*2ab0*/  LDG.E R31, desc[UR10][R18.64+0xc] ;  /* 0x00000c0a121f7981 */ /* 0x000ea4000c1e1900 */
[----:B--2---:R-:W-:-:S05]  /*2ac0*/  FFMA R27, -R0, R27, R31 ;  /* 0x0000001b001b7223 */ /* 0x004fca000000011f */
[----:B------:R2:W-:Y:S04]  /*2ad0*/  STG.E desc[UR10][R18.64+0xc], R27 ;  /* 0x00000c1b12007986 */ /* 0x0005e8000c10190a */
[----:B---3--:R-:W3:Y:S04]  /*2ae0*/  LDG.E R29, desc[UR10][R22.64+0xc] ;  /* 0x00000c0a161d7981 */ /* 0x008ee8000c1e1900 */
        /* <DEDUP_REMOVED lines=31> */
[----:B---3--:R-:W2:Y:S04]  /*2ce0*/  LDG.E R29, desc[UR10][R22.64+0x1c] ;  /* 0x00001c0a161d7981 */ /* 0x008ea8000c1e1900 */
[----:B------:R-:W2:Y:S01]  /*2cf0*/  LDG.E R31, desc[UR10][R20.64+0x1c] ;  /* 0x00001c0a141f7981 */ /* 0x000ea2000c1e1900 */
[----:B------:R-:W-:-:S04]  /*2d00*/  IADD3 R3, PT, PT, R3, 0x8, RZ ;  /* 0x0000000803037810 */ /* 0x000fc80007ffe0ff */
[----:B------:R-:W-:Y:S01]  /*2d10*/  ISETP.NE.AND P0, PT, R3, R8, PT ;  /* 0x000000080300720c */ /* 0x000fe20003f05270 */
[----:B--2---:R-:W-:-:S05]  /*2d20*/  FFMA R29, -R0, R29, R31 ;  /* 0x0000001d001d7223 */ /* 0x004fca000000011f */
[----:B------:R0:W-:Y:S07]  /*2d30*/  STG.E desc[UR10][R20.64+0x1c], R29 ;  /* 0x00001c1d14007986 */ /* 0x0001ee000c10190a */
[----:B------:R-:W-:Y:S05]  /*2d40*/  @P0 BRA `(.L_x_74) ;  /* 0xfffffff800d80947 */ /* 0x000fea000383ffff */
[----:B------:R-:W-:-:S07]  /*2d50*/  MOV R3, R8 ;  /* 0x0000000800037202 */ /* 0x000fce0000000f00 */
.L_x_73:
[----:B------:R-:W-:-:S13]  /*2d60*/  ISETP.NE.AND P0, PT, R10, RZ, PT ;  /* 0x000000ff0a00720c */ /* 0x000fda0003f05270 */
[----:B------:R-:W-:Y:S05]  /*2d70*/  @!P0 BRA `(.L_x_72) ;  /* 0x0000000400a48947 */ /* 0x000fea0003800000 */
[----:B------:R-:W-:Y:S02]  /*2d80*/  ISETP.GE.U32.AND P0, PT, R6, 0x3, PT ;  /* 0x000000030600780c */ /* 0x000fe40003f06070 */
[----:B------:R-:W-:-:S11]  /*2d90*/  ISETP.NE.AND P1, PT, R9, RZ, PT ;  /* 0x000000ff0900720c */ /* 0x000fd60003f25270 */
[----:B------:R-:W-:Y:S05]  /*2da0*/  @!P0 BRA `(.L_x_75) ;  /* 0x0000000000c48947 */ /* 0x000fea0003800000 */
[-C--:B0-----:R-:W-:Y:S01]  /*2db0*/  IADD3 R21, PT, PT, R2, R3.reuse, RZ ;  /* 0x0000000302157210 */ /* 0x081fe20007ffe0ff */
[----:B------:R-:W0:Y:S01]  /*2dc0*/  LDC.64 R18, c[0x0][0x388] ;  /* 0x0000e200ff127b82 */ /* 0x000e220000000a00 */
[----:B------:R-:W-:Y:S01]  /*2dd0*/  IADD3 R13, PT, PT, R11, R3, RZ ;  /* 0x000000030b0d7210 */ /* 0x000fe20007ffe0ff */
[----:B------:R-:W1:Y:S02]  /*2de0*/  LDCU.128 UR12, c[0x0][0x380] ;  /* 0x00007000ff0c77ac */ /* 0x000e640008000c00 */
[----:B------:R-:W-:-:S04]  /*2df0*/  IMAD.WIDE.U32 R22, R21, 0x4, R14 ;  /* 0x0000000415167825 */ /* 0x000fc800078e000e */
[----:B------:R-:W-:Y:S02]  /*2e00*/  IMAD.WIDE R16, R13, 0x4, R14 ;  /* 0x000000040d107825 */ /* 0x000fe400078e020e */
[----:B------:R-:W2:Y:S04]  /*2e10*/  LDG.E R23, desc[UR10][R22.64] ;  /* 0x0000000a16177981 */ /* 0x000ea8000c1e1900 */
[----:B------:R-:W2:Y:S01]  /*2e20*/  LDG.E R25, desc[UR10][R16.64] ;  /* 0x0000000a10197981 */ /* 0x000ea2000c1e1900 */
[----:B0-----:R-:W-:-:S04]  /*2e30*/  IMAD.WIDE.U32 R20, R21, 0x4, R18 ;  /* 0x0000000415147825 */ /* 0x001fc800078e0012 */
[----:B------:R-:W-:-:S04]  /*2e40*/  IMAD.WIDE R18, R13, 0x4, R18 ;  /* 0x000000040d127825 */ /* 0x000fc800078e0212 */
[----:B--2---:R-:W-:-:S05]  /*2e50*/  FFMA R25, -R0, R23, R25 ;  /* 0x0000001700197223 */ /* 0x004fca0000000119 */
[----:B------:R0:W-:Y:S04]  /*2e60*/  STG.E desc[UR10][R16.64], R25 ;  /* 0x0000001910007986 */ /* 0x0001e8000c10190a */
[----:B------:R-:W2:Y:S04]  /*2e70*/  LDG.E R21, desc[UR10][R20.64] ;  /* 0x0000000a14157981 */ /* 0x000ea8000c1e1900 */
[----:B------:R-:W2:Y:S01]  /*2e80*/  LDG.E R13, desc[UR10][R18.64] ;  /* 0x0000000a120d7981 */ /* 0x000ea2000c1e1900 */
[----:B------:R-:W-:-:S04]  /*2e90*/  IADD3 R26, P0, PT, R2, R3, RZ ;  /* 0x00000003021a7210 */ /* 0x000fc80007f1e0ff */
[----:B------:R-:W-:Y:S01]  /*2ea0*/  SHF.L.U32 R24, R26, 0x2, RZ ;  /* 0x000000021a187819 */ /* 0x000fe200000006ff */
[----:B------:R-:W-:-:S03]  /*2eb0*/  IMAD.X R23, RZ, RZ, RZ, P0 ;  /* 0x000000ffff177224 */ /* 0x000fc600000e06ff */
[----:B-1----:R-:W-:Y:S02]  /*2ec0*/  IADD3 R22, P0, PT, R24, UR12, RZ ;  /* 0x0000000c18167c10 */ /* 0x002fe4000ff1e0ff */
[----:B------:R-:W-:-:S04]  /*2ed0*/  SHF.L.U64.HI R26, R26, 0x2, R23 ;  /* 0x000000021a1a7819 */ /* 0x000fc80000010217 */
[----:B------:R-:W-:Y:S01]  /*2ee0*/  IADD3.X R23, PT, PT, R26, UR13, RZ, P0, !PT ;  /* 0x0000000d1a177c10 */ /* 0x000fe200087fe4ff */
[----:B--2---:R-:W-:-:S05]  /*2ef0*/  FFMA R13, -R0, R21, R13 ;  /* 0x00000015000d7223 */ /* 0x004fca000000010d */
[----:B------:R1:W-:Y:S04]  /*2f00*/  STG.E desc[UR10][R18.64], R13 ;  /* 0x0000000d12007986 */ /* 0x0003e8000c10190a */
[----:B------:R-:W2:Y:S04]  /*2f10*/  LDG.E R27, desc[UR10][R16.64+0x4] ;  /* 0x0000040a101b7981 */ /* 0x000ea8000c1e1900 */
[----:B0-----:R-:W2:Y:S01]  /*2f20*/  LDG.E R25, desc[UR10][R22.64+0x4] ;  /* 0x0000040a16197981 */ /* 0x001ea2000c1e1900 */
[----:B------:R-:W-:-:S04]  /*2f30*/  IADD3 R20, P0, PT, R24, UR14, RZ ;  /* 0x0000000e18147c10 */ /* 0x000fc8000ff1e0ff */
[----:B------:R-:W-:Y:S01]  /*2f40*/  IADD3.X R21, PT, PT, R26, UR15, RZ, P0, !PT ;  /* 0x0000000f1a157c10 */ /* 0x000fe200087fe4ff */
[----:B--2---:R-:W-:-:S05]  /*2f50*/  FFMA R25, -R0, R25, R27 ;  /* 0x0000001900197223 */ /* 0x004fca000000011b */
[----:B------:R0:W-:Y:S04]  /*2f60*/  STG.E desc[UR10][R16.64+0x4], R25 ;  /* 0x0000041910007986 */ /* 0x0001e8000c10190a */
[----:B------:R-:W2:Y:S04]  /*2f70*/  LDG.E R27, desc[UR10][R20.64+0x4] ;  /* 0x0000040a141b7981 */ /* 0x000ea8000c1e1900 */
[----:B------:R-:W2:Y:S02]  /*2f80*/  LDG.E R29, desc[UR10][R18.64+0x4] ;  /* 0x0000040a121d7981 */ /* 0x000ea4000c1e1900 */
[----:B--2---:R-:W-:-:S05]  /*2f90*/  FFMA R27, -R0, R27, R29 ;  /* 0x0000001b001b7223 */ /* 0x004fca000000011d */
[----:B------:R2:W-:Y:S04]  /*2fa0*/  STG.E desc[UR10][R18.64+0x4], R27 ;  /* 0x0000041b12007986 */ /* 0x0005e8000c10190a */
[----:B-1----:R-:W3:Y:S04]  /*2fb0*/  LDG.E R13, desc[UR10][R22.64+0x8] ;  /* 0x0000080a160d7981 */ /* 0x002ee8000c1e1900 */
[----:B------:R-:W3:Y:S02]  /*2fc0*/  LDG.E R29, desc[UR10][R16.64+0x8] ;  /* 0x0000080a101d7981 */ /* 0x000ee4000c1e1900 */
[----:B---3--:R-:W-:-:S05]  /*2fd0*/  FFMA R13, -R0, R13, R29 ;  /* 0x0000000d000d7223 */ /* 0x008fca000000011d */
[----:B------:R1:W-:Y:S04]  /*2fe0*/  STG.E desc[UR10][R16.64+0x8], R13 ;  /* 0x0000080d10007986 */ /* 0x0003e8000c10190a */
[----:B------:R-:W3:Y:S04]  /*2ff0*/  LDG.E R29, desc[UR10][R20.64+0x8] ;  /* 0x0000080a141d7981 */ /* 0x000ee8000c1e1900 */
[----:B------:R-:W3:Y:S02]  /*3000*/  LDG.E R31, desc[UR10][R18.64+0x8] ;  /* 0x0000080a121f7981 */ /* 0x000ee4000c1e1900 */
[----:B---3--:R-:W-:-:S05]  /*3010*/  FFMA R29, -R0, R29, R31 ;  /* 0x0000001d001d7223 */ /* 0x008fca000000011f */
[----:B------:R1:W-:Y:S04]  /*3020*/  STG.E desc[UR10][R18.64+0x8], R29 ;  /* 0x0000081d12007986 */ /* 0x0003e8000c10190a */
[----:B0-----:R-:W3:Y:S04]  /*3030*/  LDG.E R25, desc[UR10][R22.64+0xc] ;  /* 0x00000c0a16197981 */ /* 0x001ee8000c1e1900 */
[----:B------:R-:W3:Y:S02]  /*3040*/  LDG.E R31, desc[UR10][R16.64+0xc] ;  /* 0x00000c0a101f7981 */ /* 0x000ee4000c1e1900 */
[----:B---3--:R-:W-:-:S05]  /*3050*/  FFMA R25, -R0, R25, R31 ;  /* 0x0000001900197223 */ /* 0x008fca000000011f */
[----:B------:R1:W-:Y:S04]  /*3060*/  STG.E desc[UR10][R16.64+0xc], R25 ;  /* 0x00000c1910007986 */ /* 0x0003e8000c10190a */
[----:B--2---:R-:W2:Y:S04]  /*3070*/  LDG.E R27, desc[UR10][R20.64+0xc] ;  /* 0x00000c0a141b7981 */ /* 0x004ea8000c1e1900 */
[----:B------:R-:W2:Y:S01]  /*3080*/  LDG.E R31, desc[UR10][R18.64+0xc] ;  /* 0x00000c0a121f7981 */ /* 0x000ea2000c1e1900 */
[----:B------:R-:W-:Y:S01]  /*3090*/  IADD3 R3, PT, PT, R3, 0x4, RZ ;  /* 0x0000000403037810 */ /* 0x000fe20007ffe0ff */
[----:B--2---:R-:W-:-:S05]  /*30a0*/  FFMA R27, -R0, R27, R31 ;  /* 0x0000001b001b7223 */ /* 0x004fca000000011f */
[----:B------:R1:W-:Y:S02]  /*30b0*/  STG.E desc[UR10][R18.64+0xc], R27 ;  /* 0x00000c1b12007986 */ /* 0x0003e4000c10190a */
.L_x_75:
[----:B------:R-:W-:Y:S05]  /*30c0*/  @!P1 BRA `(.L_x_72) ;  /* 0x0000000000d09947 */ /* 0x000fea0003800000 */
[----:B------:R-:W-:Y:S02]  /*30d0*/  ISETP.NE.AND P0, PT, R5, RZ, PT ;  /* 0x000000ff0500720c */ /* 0x000fe40003f05270 */
[----:B------:R-:W-:-:S11]  /*30e0*/  ISETP.NE.AND P1, PT, R7, RZ, PT ;  /* 0x000000ff0700720c */ /* 0x000fd60003f25270 */
[----:B------:R-:W-:Y:S05]  /*30f0*/  @!P0 BRA `(.L_x_76) ;  /* 0x0000000000848947 */ /* 0x000fea0003800000 */
[-C--:B------:R-:W-:Y:S01]  /*3100*/  IADD3 R23, PT, PT, R2, R3.reuse, RZ ;  /* 0x0000000302177210 */ /* 0x080fe20007ffe0ff */
[----:B01----:R-:W0:Y:S01]  /*3110*/  LDC.64 R18, c[0x0][0x388] ;  /* 0x0000e200ff127b82 */ /* 0x003e220000000a00 */
        /* <DEDUP_REMOVED lines=13> */
[----:B------:R-:W-:Y:S02]  /*31f0*/  IADD3.X R21, PT, PT, RZ, RZ, RZ, P0, !PT ;  /* 0x000000ffff157210 */ /* 0x000fe400007fe4ff */
[C---:B------:R-:W-:Y:S02]  /*3200*/  SHF.L.U32 R26, R24.reuse, 0x2, RZ ;  /* 0x00000002181a7819 */ /* 0x040fe400000006ff */
[----:B------:R-:W-:Y:S02]  /*3210*/  SHF.L.U64.HI R24, R24, 0x2, R21 ;  /* 0x0000000218187819 */ /* 0x000fe40000010215 */
[----:B-1----:R-:W-:-:S04]  /*3220*/  IADD3 R20, P0, PT, R26, UR12, RZ ;  /* 0x0000000c1a147c10 */ /* 0x002fc8000ff1e0ff */
[----:B------:R-:W-:Y:S01]  /*3230*/  IADD3.X R21, PT, PT, R24, UR13, RZ, P0, !PT ;  /* 0x0000000d18157c10 */ /* 0x000fe200087fe4ff */
[----:B--2---:R-:W-:-:S05]  /*3240*/  FFMA R25, -R0, R23, R25 ;  /* 0x0000001700197223 */ /* 0x004fca0000000119 */
[----:B------:R2:W-:Y:S04]  /*3250*/  STG.E desc[UR10][R18.64], R25 ;  /* 0x0000001912007986 */ /* 0x0005e8000c10190a */
[----:B------:R-:W3:Y:S04]  /*3260*/  LDG.E R21, desc[UR10][R20.64+0x4] ;  /* 0x0000040a14157981 */ /* 0x000ee8000c1e1900 */
[----:B0-----:R-:W3:Y:S01]  /*3270*/  LDG.E R13, desc[UR10][R16.64+0x4] ;  /* 0x0000040a100d7981 */ /* 0x001ee2000c1e1900 */
[----:B------:R-:W-:-:S04]  /*3280*/  IADD3 R22, P0, PT, R26, UR14, RZ ;  /* 0x0000000e1a167c10 */ /* 0x000fc8000ff1e0ff */
[----:B------:R-:W-:Y:S01]  /*3290*/  IADD3.X R23, PT, PT, R24, UR15, RZ, P0, !PT ;  /* 0x0000000f18177c10 */ /* 0x000fe200087fe4ff */
[----:B---3--:R-:W-:-:S05]  /*32a0*/  FFMA R13, -R0, R21, R13 ;  /* 0x00000015000d7223 */ /* 0x008fca000000010d */
[----:B------:R2:W-:Y:S04]  /*32b0*/  STG.E desc[UR10][R16.64+0x4], R13 ;  /* 0x0000040d10007986 */ /* 0x0005e8000c10190a */
[----:B------:R-:W3:Y:S04]  /*32c0*/  LDG.E R23, desc[UR10][R22.64+0x4] ;  /* 0x0000040a16177981 */ /* 0x000ee8000c1e1900 */
[----:B------:R-:W3:Y:S01]  /*32d0*/  LDG.E R27, desc[UR10][R18.64+0x4] ;  /* 0x0000040a121b7981 */ /* 0x000ee2000c1e1900 */
[----:B------:R-:W-:Y:S02]  /*32e0*/  VIADD R3, R3, 0x2 ;  /* 0x0000000203037836 */ /* 0x000fe40000000000 */
[----:B---3--:R-:W-:-:S05]  /*32f0*/  FFMA R27, -R0, R23, R27 ;  /* 0x00000017001b7223 */ /* 0x008fca000000011b */
[----:B------:R2:W-:Y:S02]  /*3300*/  STG.E desc[UR10][R18.64+0x4], R27 ;  /* 0x0000041b12007986 */ /* 0x0005e4000c10190a */
.L_x_76:
[----:B------:R-:W-:Y:S05]  /*3310*/  @!P1 BRA `(.L_x_72) ;  /* 0x00000000003c9947 */ /* 0x000fea0003800000 */
[-C--:B-12---:R-:W-:Y:S01]  /*3320*/  IADD3 R17, PT, PT, R2, R3.reuse, RZ ;  /* 0x0000000302117210 */ /* 0x086fe20007ffe0ff */
[----:B0-----:R-:W0:Y:S01]  /*3330*/  LDC.64 R18, c[0x0][0x388] ;  /* 0x0000e200ff127b82 */ /* 0x001e220000000a00 */
[----:B------:R-:W-:-:S03]  /*3340*/  IADD3 R13, PT, PT, R11, R3, RZ ;  /* 0x000000030b0d7210 */ /* 0x000fc60007ffe0ff */
        /* <DEDUP_REMOVED lines=11> */
[----:B------:R4:W-:Y:S02]  /*3400*/  STG.E desc[UR10][R18.64], R13 ;  /* 0x0000000d12007986 */ /* 0x0009e4000c10190a */
.L_x_72:
[----:B------:R-:W-:Y:S05]  /*3410*/  BSYNC.RECONVERGENT B0 ;  /* 0x0000000000007941 */ /* 0x000fea0003800200 */
.L_x_71:
[----:B------:R-:W0:Y:S01]  /*3420*/  LDCU UR5, c[0x0][0x390] ;  /* 0x00007200ff0577ac */ /* 0x000e220008000800 */
[----:B------:R-:W-:-:S04]  /*3430*/  UIADD3 UR4, UPT, UPT, UR4, 0x1, URZ ;  /* 0x0000000104047890 */ /* 0x000fc8000fffe0ff */
[----:B0-----:R-:W-:Y:S01]  /*3440*/  UISETP.NE.AND UP0, UPT, UR4, UR5, UPT ;  /* 0x000000050400728c */ /* 0x001fe2000bf05270 */
[----:B------:R-:W-:Y:S08]  /*3450*/  BAR.SYNC.DEFER_BLOCKING 0x0 ;  /* 0x0000000000007b1d */ /* 0x000ff00000010000 */
[----:B------:R-:W-:Y:S05]  /*3460*/  BRA.U UP0, `(.L_x_77) ;  /* 0xffffffd100a47547 */ /* 0x000fea000b83ffff */
[----:B------:R-:W-:Y:S05]  /*3470*/  EXIT ;  /* 0x000000000000794d */ /* 0x000fea0003800000 */
        .weak           $__internal_0_$__cuda_sm3x_div_rn_noftz_f32_slowpath
        .type           $__internal_0_$__cuda_sm3x_div_rn_noftz_f32_slowpath,@function
        .size           $__internal_0_$__cuda_sm3x_div_rn_noftz_f32_slowpath,(.L_x_90 - $__internal_0_$__cuda_sm3x_div_rn_noftz_f32_slowpath)
$__internal_0_$__cuda_sm3x_div_rn_noftz_f32_slowpath:
[----:B------:R-:W-:Y:S01]  /*3480*/  SHF.R.U32.HI R13, RZ, 0x17, R3 ;  /* 0x00000017ff0d7819 */ /* 0x000fe20000011603 */
[----:B------:R-:W-:Y:S01]  /*3490*/  BSSY.RECONVERGENT B1, `(.L_x_78) ;  /* 0x0000064000017945 */ /* 0x000fe20003800200 */
[----:B------:R-:W-:Y:S02]  /*34a0*/  SHF.R.U32.HI R24, RZ, 0x17, R0 ;  /* 0x00000017ff187819 */ /* 0x000fe40000011600 */
[----:B------:R-:W-:Y:S02]  /*34b0*/  LOP3.LUT R13, R13, 0xff, RZ, 0xc0, !PT ;  /* 0x000000ff0d0d7812 */ /* 0x000fe400078ec0ff */
[----:B------:R-:W-:Y:S02]  /*34c0*/  LOP3.LUT R24, R24, 0xff, RZ, 0xc0, !PT ;  /* 0x000000ff18187812 */ /* 0x000fe400078ec0ff */
[----:B------:R-:W-:Y:S02]  /*34d0*/  IADD3 R25, PT, PT, R13, -0x1, RZ ;  /* 0xffffffff0d197810 */ /* 0x000fe40007ffe0ff */
[----:B------:R-:W-:-:S02]  /*34e0*/  IADD3 R15, PT, PT, R24, -0x1, RZ ;  /* 0xffffffff180f7810 */ /* 0x000fc40007ffe0ff */
[----:B------:R-:W-:Y:S02]  /*34f0*/  ISETP.GT.U32.AND P0, PT, R25, 0xfd, PT ;  /* 0x000000fd1900780c */ /* 0x000fe40003f04070 */
[----:B------:R-:W-:Y:S02]  /*3500*/  MOV R27, R3 ;  /* 0x00000003001b7202 */ /* 0x000fe40000000f00 */
[----:B------:R-:W-:-:S13]  /*3510*/  ISETP.GT.U32.OR P0, PT, R15, 0xfd, P0 ;  /* 0x000000fd0f00780c */ /* 0x000fda0000704470 */
[----:B------:R-:W-:Y:S01]  /*3520*/  @!P0 MOV R15, RZ ;  /* 0x000000ff000f8202 */ /* 0x000fe20000000f00 */
[----:B------:R-:W-:Y:S06]  /*3530*/  @!P0 BRA `(.L_x_79) ;  /* 0x0000000000608947 */ /* 0x000fec0003800000 */
[----:B------:R-:W-:Y:S02]  /*3540*/  FSETP.GTU.FTZ.AND P0, PT, |R0|, +INF , PT ;  /* 0x7f8000000000780b */ /* 0x000fe40003f1c200 */
[----:B------:R-:W-:-:S04]  /*3550*/  FSETP.GTU.FTZ.AND P1, PT, |R3|, +INF , PT ;  /* 0x7f8000000300780b */ /* 0x000fc80003f3c200 */
[----:B------:R-:W-:-:S13]  /*3560*/  PLOP3.LUT P0, PT, P0, P1, PT, 0xf8, 0x8f ;  /* 0x00000000008f781c */ /* 0x000fda0000703f70 */
[----:B------:R-:W-:Y:S05]  /*3570*/  @P0 BRA `(.L_x_80) ;  /* 0x0000000400500947 */ /* 0x000fea0003800000 */
[----:B------:R-:W-:-:S13]  /*3580*/  LOP3.LUT P0, RZ, R27, 0x7fffffff, R0, 0xc8, !PT ;  /* 0x7fffffff1bff7812 */ /* 0x000fda000780c800 */
[----:B------:R-:W-:Y:S05]  /*3590*/  @!P0 BRA `(.L_x_81) ;  /* 0x0000000400408947 */ /* 0x000fea0003800000 */
[C---:B------:R-:W-:Y:S02]  /*35a0*/  FSETP.NEU.FTZ.AND P0, PT, |R0|.reuse, +INF , PT ;  /* 0x7f8000000000780b */ /* 0x040fe40003f1d200 */
[----:B------:R-:W-:Y:S02]  /*35b0*/  FSETP.NEU.FTZ.AND P3, PT, |R3|, +INF , PT ;  /* 0x7f8000000300780b */ /* 0x000fe40003f7d200 */
[----:B------:R-:W-:-:S11]  /*35c0*/  FSETP.NEU.FTZ.AND P1, PT, |R0|, +INF , PT ;  /* 0x7f8000000000780b */ /* 0x000fd60003f3d200 */
[----:B------:R-:W-:Y:S05]  /*35d0*/  @!P3 BRA !P0, `(.L_x_81) ;  /* 0x000000040030b947 */ /* 0x000fea0004000000 */
[----:B------:R-:W-:-:S04]  /*35e0*/  LOP3.LUT P0, RZ, R0, 0x7fffffff, RZ, 0xc0, !PT ;  /* 0x7fffffff00ff7812 */ /* 0x000fc8000780c0ff */
[----:B------:R-:W-:-:S13]  /*35f0*/  PLOP3.LUT P0, PT, P3, P0, PT, 0x2f, 0xf2 ;  /* 0x0000000000f2781c */ /* 0x000fda0001f00577 */
[----:B------:R-:W-:Y:S05]  /*3600*/  @P0 BRA `(.L_x_82) ;  /* 0x00000004001c0947 */ /* 0x000fea0003800000 */
[----:B------:R-:W-:-:S04]  /*3610*/  LOP3.LUT P0, RZ, R27, 0x7fffffff, RZ, 0xc0, !PT ;  /* 0x7fffffff1bff7812 */ /* 0x000fc8000780c0ff */
[----:B------:R-:W-:-:S13]  /*3620*/  PLOP3.LUT P0, PT, P1, P0, PT, 0x2f, 0xf2 ;  /* 0x0000000000f2781c */ /* 0x000fda0000f00577 */
[----:B------:R-:W-:Y:S05]  /*3630*/  @P0 BRA `(.L_x_83) ;  /* 0x0000000400040947 */ /* 0x000fea0003800000 */
[----:B------:R-:W-:Y:S01]  /*3640*/  VIADD R15, R24, 0xffffffff ;  /* 0xffffffff180f7836 */ /* 0x000fe20000000000 */
[----:B------:R-:W-:-:S04]  /*3650*/  ISETP.GE.AND P1, PT, R25, RZ, PT ;  /* 0x000000ff1900720c */ /* 0x000fc80003f26270 */
[----:B------:R-:W-:-:S09]  /*3660*/  ISETP.GE.AND P0, PT, R15, RZ, PT ;  /* 0x000000ff0f00720c */ /* 0x000fd20003f06270 */
[----:B------:R-:W-:-:S04]  /*3670*/  @!P1 FFMA R27, R3, 1.84467440737095516160e+19, RZ ;  /* 0x5f800000031b9823 */ /* 0x000fc800000000ff */
[----:B------:R-:W-:Y:S01]  /*3680*/  @P0 MOV R15, RZ ;  /* 0x000000ff000f0202 */ /* 0x000fe20000000f00 */
[----:B------:R-:W-:Y:S01]  /*3690*/  @!P0 FFMA R0, R0, 1.84467440737095516160e+19, RZ ;  /* 0x5f80000000008823 */ /* 0x000fe200000000ff */
[----:B------:R-:W-:-:S04]  /*36a0*/  @!P0 MOV R15, 0xffffffc0 ;  /* 0xffffffc0000f8802 */ /* 0x000fc80000000f00 */
[----:B------:R-:W-:-:S07]  /*36b0*/  @!P1 IADD3 R15, PT, PT, R15, 0x40, RZ ;  /* 0x000000400f0f9810 */ /* 0x000fce0007ffe0ff */
.L_x_79:
[----:B------:R-:W-:Y:S01]  /*36c0*/  LEA R28, R13, 0xc0800000, 0x17 ;  /* 0xc08000000d1c7811 */ /* 0x000fe200078eb8ff */
[----:B------:R-:W-:Y:S01]  /*36d0*/  BSSY.RECONVERGENT B2, `(.L_x_84) ;  /* 0x0000036000027945 */ /* 0x000fe20003800200 */
[----:B------:R-:W-:Y:S02]  /*36e0*/  IADD3 R24, PT, PT, R24, -0x7f, RZ ;  /* 0xffffff8118187810 */ /* 0x000fe40007ffe0ff */
[----:B------:R-:W-:Y:S02]  /*36f0*/  IADD3 R27, PT, PT, -R28, R27, RZ ;  /* 0x0000001b1c1b7210 */ /* 0x000fe40007ffe1ff */
[C---:B------:R-:W-:Y:S01]  /*3700*/  IADD3 R28, PT, PT, R24.reuse, 0x7f, -R13 ;  /* 0x0000007f181c7810 */ /* 0x040fe20007ffe80d */
[----:B------:R-:W-:Y:S02]  /*3710*/  IMAD R0, R24, -0x800000, R0 ;  /* 0xff80000018007824 */ /* 0x000fe400078e0200 */
[----:B------:R-:W0:Y:S01]  /*3720*/  MUFU.RCP R24, R27 ;  /* 0x0000001b00187308 */ /* 0x000e220000001000 */
[----:B------:R-:W-:Y:S01]  /*3730*/  FADD.FTZ R25, -R27, -RZ ;  /* 0x800000ff1b197221 */ /* 0x000fe20000010100 */
[----:B------:R-:W-:-:S03]  /*3740*/  IADD3 R15, PT, PT, R28, R15, RZ ;  /* 0x0000000f1c0f7210 */ /* 0x000fc60007ffe0ff */
[----:B0-----:R-:W-:-:S04]  /*3750*/  FFMA R13, R24, R25, 1 ;  /* 0x3f800000180d7423 */ /* 0x001fc80000000019 */
[----:B------:R-:W-:-:S04]  /*3760*/  FFMA R24, R24, R13, R24 ;  /* 0x0000000d18187223 */ /* 0x000fc80000000018 */
[----:B------:R-:W-:-:S04]  /*3770*/  FFMA R31, R0, R24, RZ ;  /* 0x00000018001f7223 */ /* 0x000fc800000000ff */
[----:B------:R-:W-:-:S04]  /*3780*/  FFMA R13, R25, R31, R0 ;  /* 0x0000001f190d7223 */ /* 0x000fc80000000000 */
[----:B------:R-:W-:-:S04]  /*3790*/  FFMA R13, R24, R13, R31 ;  /* 0x0000000d180d7223 */ /* 0x000fc8000000001f */
[----:B------:R-:W-:-:S04]  /*37a0*/  FFMA R28, R25, R13, R0 ;  /* 0x0000000d191c7223 */ /* 0x000fc80000000000 */
[----:B------:R-:W-:-:S05]  /*37b0*/  FFMA R0, R24, R28, R13 ;  /* 0x0000001c18007223 */ /* 0x000fca000000000d */
[----:B------:R-:W-:-:S04]  /*37c0*/  SHF.R.U32.HI R30, RZ, 0x17, R0 ;  /* 0x00000017ff1e7819 */ /* 0x000fc80000011600 */
[----:B------:R-:W-:-:S05]  /*37d0*/  LOP3.LUT R30, R30, 0xff, RZ, 0xc0, !PT ;  /* 0x000000ff1e1e7812 */ /* 0x000fca00078ec0ff */
[----:B------:R-:W-:-:S05]  /*37e0*/  IMAD.IADD R25, R30, 0x1, R15 ;  /* 0x000000011e197824 */ /* 0x000fca00078e020f */
[----:B------:R-:W-:-:S04]  /*37f0*/  IADD3 R27, PT, PT, R25, -0x1, RZ ;  /* 0xffffffff191b7810 */ /* 0x000fc80007ffe0ff */
[----:B------:R-:W-:-:S13]  /*3800*/  ISETP.GE.U32.AND P0, PT, R27, 0xfe, PT ;  /* 0x000000fe1b00780c */ /* 0x000fda0003f06070 */
[----:B------:R-:W-:Y:S05]  /*3810*/  @!P0 BRA `(.L_x_85) ;  /* 0x0000000000808947 */ /* 0x000fea0003800000 */
[----:B------:R-:W-:-:S13]  /*3820*/  ISETP.GT.AND P0, PT, R25, 0xfe, PT ;  /* 0x000000fe1900780c */ /* 0x000fda0003f04270 */
[----:B------:R-:W-:Y:S05]  /*3830*/  @P0 BRA `(.L_x_86) ;  /* 0x00000000006c0947 */ /* 0x000fea0003800000 */
[----:B------:R-:W-:-:S13]  /*3840*/  ISETP.GE.AND P0, PT, R25, 0x1, PT ;  /* 0x000000011900780c */ /* 0x000fda0003f06270 */
[----:B------:R-:W-:Y:S05]  /*3850*/  @P0 BRA `(.L_x_87) ;  /* 0x0000000000740947 */ /* 0x000fea0003800000 */
[----:B------:R-:W-:Y:S02]  /*3860*/  ISETP.GE.AND P0, PT, R25, -0x18, PT ;  /* 0xffffffe81900780c */ /* 0x000fe40003f06270 */
[----:B------:R-:W-:-:S11]  /*3870*/  LOP3.LUT R0, R0, 0x80000000, RZ, 0xc0, !PT ;  /* 0x8000000000007812 */ /* 0x000fd600078ec0ff */
[----:B------:R-:W-:Y:S05]  /*3880*/  @!P0 BRA `(.L_x_87) ;  /* 0x0000000000688947 */ /* 0x000fea0003800000 */
[CCC-:B------:R-:W-:Y:S01]  /*3890*/  FFMA.RP R15, R24.reuse, R28.reuse, R13.reuse ;  /* 0x0000001c180f7223 */ /* 0x1c0fe2000000800d */
[CCC-:B------:R-:W-:Y:S01]  /*38a0*/  FFMA.RM R30, R24.reuse, R28.reuse, R13.reuse ;  /* 0x0000001c181e7223 */ /* 0x1c0fe2000000400d */
[----:B------:R-:W-:Y:S01]  /*38b0*/  FFMA.RZ R13, R24, R28, R13 ;  /* 0x0000001c180d7223 */ /* 0x000fe2000000c00d */
[C---:B------:R-:W-:Y:S02]  /*38c0*/  IADD3 R24, PT, PT, R25.reuse, 0x20, RZ ;  /* 0x0000002019187810 */ /* 0x040fe40007ffe0ff */
[----:B------:R-:W-:Y:S02]  /*38d0*/  ISETP.NE.AND P3, PT, R25, RZ, PT ;  /* 0x000000ff1900720c */ /* 0x000fe40003f65270 */
[----:B------:R-:W-:Y:S02]  /*38e0*/  LOP3.LUT R13, R13, 0x7fffff, RZ, 0xc0, !PT ;  /* 0x007fffff0d0d7812 */ /* 0x000fe400078ec0ff */
[----:B------:R-:W-:Y:S02]  /*38f0*/  FSETP.NEU.FTZ.AND P0, PT, R15, R30, PT ;  /* 0x0000001e0f00720b */ /* 0x000fe40003f1d000 */
[----:B------:R-:W-:-:S02]  /*3900*/  LOP3.LUT R15, R13, 0x800000, RZ, 0xfc, !PT ;  /* 0x008000000d0f7812 */ /* 0x000fc400078efcff */
[----:B------:R-:W-:Y:S02]  /*3910*/  ISETP.NE.AND P1, PT, R25, RZ, PT ;  /* 0x000000ff1900720c */ /* 0x000fe40003f25270 */
[----:B------:R-:W-:Y:S02]  /*3920*/  SHF.L.U32 R13, R15, R24, RZ ;  /* 0x000000180f0d7219 */ /* 0x000fe400000006ff */
[----:B------:R-:W-:Y:S02]  /*3930*/  IADD3 R25, PT, PT, -R25, RZ, RZ ;  /* 0x000000ff19197210 */ /* 0x000fe40007ffe1ff */
[----:B------:R-:W-:Y:S02]  /*3940*/  ISETP.NE.AND P1, PT, R13, RZ, P1 ;  /* 0x000000ff0d00720c */ /* 0x000fe40000f25270 */
[----:B------:R-:W-:Y:S02]  /*3950*/  SEL R24, R25, RZ, P3 ;  /* 0x000000ff19187207 */ /* 0x000fe40001800000 */
[----:B------:R-:W-:-:S02]  /*3960*/  PLOP3.LUT P0, PT, P0, P1, PT, 0xf8, 0x8f ;  /* 0x00000000008f781c */ /* 0x000fc40000703f70 */
[----:B------:R-:W-:Y:S02]  /*3970*/  SHF.R.U32.HI R24, RZ, R24, R15 ;  /* 0x00000018ff187219 */ /* 0x000fe4000001160f */
[----:B------:R-:W-:Y:S02]  /*3980*/  SEL R28, RZ, 0x1, !P0 ;  /* 0x00000001ff1c7807 */ /* 0x000fe40004000000 */
[----:B------:R-:W-:-:S04]  /*3990*/  SHF.R.U32.HI R15, RZ, 0x1, R24 ;  /* 0x00000001ff0f7819 */ /* 0x000fc80000011618 */
[----:B------:R-:W-:-:S04]  /*39a0*/  LOP3.LUT R13, R28, 0x1, R15, 0xf8, !PT ;  /* 0x000000011c0d7812 */ /* 0x000fc800078ef80f */
[----:B------:R-:W-:-:S04]  /*39b0*/  LOP3.LUT R24, R13, R24, RZ, 0xc0, !PT ;  /* 0x000000180d187212 */ /* 0x000fc800078ec0ff */
[----:B------:R-:W-:-:S04]  /*39c0*/  IADD3 R15, PT, PT, R15, R24, RZ ;  /* 0x000000180f0f7210 */ /* 0x000fc80007ffe0ff */
[----:B------:R-:W-:Y:S01]  /*39d0*/  LOP3.LUT R0, R15, R0, RZ, 0xfc, !PT ;  /* 0x000000000f007212 */ /* 0x000fe200078efcff */
[----:B------:R-:W-:Y:S06]  /*39e0*/  BRA `(.L_x_87) ;  /* 0x0000000000107947 */ /* 0x000fec0003800000 */
.L_x_86:
[----:B------:R-:W-:-:S04]  /*39f0*/  LOP3.LUT R0, R0, 0x80000000, RZ, 0xc0, !PT ;  /* 0x8000000000007812 */ /* 0x000fc800078ec0ff */
[----:B------:R-:W-:Y:S01]  /*3a00*/  LOP3.LUT R0, R0, 0x7f800000, RZ, 0xfc, !PT ;  /* 0x7f80000000007812 */ /* 0x000fe200078efcff */
[----:B------:R-:W-:Y:S06]  /*3a10*/  BRA `(.L_x_87) ;  /* 0x0000000000047947 */ /* 0x000fec0003800000 */
.L_x_85:
[----:B------:R-:W-:-:S07]  /*3a20*/  LEA R0, R15, R0, 0x17 ;  /* 0x000000000f007211 */ /* 0x000fce00078eb8ff */
.L_x_87:
[----:B------:R-:W-:Y:S05]  /*3a30*/  BSYNC.RECONVERGENT B2 ;  /* 0x0000000000027941 */ /* 0x000fea0003800200 */
.L_x_84:
[----:B------:R-:W-:Y:S05]  /*3a40*/  BRA `(.L_x_88) ;  /* 0x0000000000207947 */ /* 0x000fea0003800000 */
.L_x_83:
[----:B------:R-:W-:-:S04]  /*3a50*/  LOP3.LUT R0, R27, 0x80000000, R0, 0x48, !PT ;  /* 0x800000001b007812 */ /* 0x000fc800078e4800 */
[----:B------:R-:W-:Y:S01]  /*3a60*/  LOP3.LUT R0, R0, 0x7f800000, RZ, 0xfc, !PT ;  /* 0x7f80000000007812 */ /* 0x000fe200078efcff */
[----:B------:R-:W-:Y:S06]  /*3a70*/  BRA `(.L_x_88) ;  /* 0x0000000000147947 */ /* 0x000fec0003800000 */
.L_x_82:
[----:B------:R-:W-:Y:S01]  /*3a80*/  LOP3.LUT R0, R27, 0x80000000, R0, 0x48, !PT ;  /* 0x800000001b007812 */ /* 0x000fe200078e4800 */
[----:B------:R-:W-:Y:S06]  /*3a90*/  BRA `(.L_x_88) ;  /* 0x00000000000c7947 */ /* 0x000fec0003800000 */
.L_x_81:
[----:B------:R-:W0:Y:S01]  /*3aa0*/  MUFU.RSQ R0, -QNAN ;  /* 0xffc0000000007908 */ /* 0x000e220000001400 */
[----:B------:R-:W-:Y:S05]  /*3ab0*/  BRA `(.L_x_88) ;  /* 0x0000000000047947 */ /* 0x000fea0003800000 */
.L_x_80:
[----:B------:R-:W-:-:S07]  /*3ac0*/  FADD.FTZ R0, R0, R3 ;  /* 0x0000000300007221 */ /* 0x000fce0000010000 */
.L_x_88:
[----:B------:R-:W-:Y:S05]  /*3ad0*/  BSYNC.RECONVERGENT B1 ;  /* 0x0000000000017941 */ /* 0x000fea0003800200 */
.L_x_78:
[----:B------:R-:W-:-:S04]  /*3ae0*/  HFMA2 R15, -RZ, RZ, 0, 0 ;  /* 0x00000000ff0f7431 */ /* 0x000fc800000001ff */
[----:B0-----:R-:W-:Y:S05]  /*3af0*/  RET.REL.NODEC R14 `(_Z17matReverse_kernelPfS_i) ;  /* 0xffffffc40e407950 */ /* 0x001fea0003c3ffff */
.L_x_89:
[----:B------:R-:W-:-:S00]  /*3b00*/  BRA `(.L_x_89) ;  /* 0xfffffffc00fc7947 */ /* 0x000fc0000383ffff */
[----:B------:R-:W-:-:S00]  /*3b10*/  NOP ;  /* 0x0000000000007918 */ /* 0x000fc00000000000 */
        /* <DEDUP_REMOVED lines=14> */
.L_x_90:


//--------------------- .nv.shared.reserved.0     --------------------------
	.section	.nv.shared.reserved.0,"aw",@nobits
	.weak		__nv_reservedSMEM_offset_0_alias
	.size		__nv_reservedSMEM_offset_0_alias, 0, 64
	.other		__nv_reservedSMEM_offset_0_alias,@"STO_CUDA_RESERVED_SHARED STV_DEFAULT"
__nv_reservedSMEM_offset_0_alias:
	.zero		0
	.zero		64


//--------------------- .nv.constant0._Z17matReverse_kernelPfS_i --------------------------
	.section	.nv.constant0._Z17matReverse_kernelPfS_i,"a",@progbits
	.sectionflags	@""
	.align	4
.nv.constant0._Z17matReverse_kernelPfS_i:
	.zero		916


//--------------------- SYMBOLS --------------------------

	.type		.nv.reservedSmem.offset0,@object
	.size		.nv.reservedSmem.offset0,0x4
